//
// Generated by NVIDIA NVVM Compiler
//
// Compiler Build ID: CL-36424714
// Cuda compilation tools, release 13.0, V13.0.88
// Based on NVVM 20.0.0
//

.version 9.0
.target sm_100
.address_size 64

.global .align 4 .b8 __cudart_i2opi_f[24] = {65, 144, 67, 60, 153, 149, 98, 219, 192, 221, 52, 245, 209, 87, 39, 252, 41, 21, 68, 78, 110, 131, 249, 162};

.entry _Z15radon_cuda_corePfS_S_iiiiiii(
	.param .u64 .ptr .align 1 _Z15radon_cuda_corePfS_S_iiiiiii_param_0,
	.param .u64 .ptr .align 1 _Z15radon_cuda_corePfS_S_iiiiiii_param_1,
	.param .u64 .ptr .align 1 _Z15radon_cuda_corePfS_S_iiiiiii_param_2,
	.param .u32 _Z15radon_cuda_corePfS_S_iiiiiii_param_3,
	.param .u32 _Z15radon_cuda_corePfS_S_iiiiiii_param_4,
	.param .u32 _Z15radon_cuda_corePfS_S_iiiiiii_param_5,
	.param .u32 _Z15radon_cuda_corePfS_S_iiiiiii_param_6,
	.param .u32 _Z15radon_cuda_corePfS_S_iiiiiii_param_7,
	.param .u32 _Z15radon_cuda_corePfS_S_iiiiiii_param_8,
	.param .u32 _Z15radon_cuda_corePfS_S_iiiiiii_param_9
)
{
	.local .align 4 .b8 	__local_depot0[28];
	.reg .b64 	%SP;
	.reg .b64 	%SPL;
	.reg .pred 	%p<31>;
	.reg .b32 	%r<138>;
	.reg .b32 	%f<80>;
	.reg .b64 	%rd<67>;
	.reg .b64 	%fd<42>;

	mov.u64 	%SPL, __local_depot0;
	ld.param.u64 	%rd17, [_Z15radon_cuda_corePfS_S_iiiiiii_param_0];
	ld.param.u64 	%rd18, [_Z15radon_cuda_corePfS_S_iiiiiii_param_1];
	ld.param.u64 	%rd19, [_Z15radon_cuda_corePfS_S_iiiiiii_param_2];
	ld.param.u32 	%r55, [_Z15radon_cuda_corePfS_S_iiiiiii_param_9];
	cvta.to.global.u64 	%rd20, %rd17;
	cvta.to.global.u64 	%rd66, %rd18;
	cvta.to.global.u64 	%rd21, %rd19;
	add.u64 	%rd2, %SPL, 0;
	mov.u32 	%r56, %tid.x;
	mul.wide.u32 	%rd23, %r56, 4;
	add.s64 	%rd24, %rd21, %rd23;
	ld.global.f32 	%f1, [%rd24];
	mul.lo.s32 	%r57, %r55, %r56;
	mul.wide.s32 	%rd25, %r57, 4;
	add.s64 	%rd3, %rd20, %rd25;
	mul.f32 	%f13, %f1, 0f3F22F983;
	cvt.rni.s32.f32 	%r128, %f13;
	cvt.rn.f32.s32 	%f14, %r128;
	fma.rn.f32 	%f15, %f14, 0fBFC90FDA, %f1;
	fma.rn.f32 	%f16, %f14, 0fB3A22168, %f15;
	fma.rn.f32 	%f79, %f14, 0fA7C234C5, %f16;
	abs.f32 	%f3, %f1;
	setp.ltu.f32 	%p1, %f3, 0f47CE4780;
	mov.u32 	%r124, %r128;
	mov.f32 	%f78, %f79;
	@%p1 bra 	$L__BB0_8;
	setp.neu.f32 	%p2, %f3, 0f7F800000;
	@%p2 bra 	$L__BB0_3;
	mov.f32 	%f19, 0f00000000;
	mul.rn.f32 	%f78, %f1, %f19;
	mov.b32 	%r124, 0;
	bra.uni 	$L__BB0_8;
$L__BB0_3:
	mov.b32 	%r2, %f1;
	shl.b32 	%r59, %r2, 8;
	or.b32  	%r3, %r59, -2147483648;
	mov.b64 	%rd63, 0;
	mov.b32 	%r121, 0;
	mov.u64 	%rd61, __cudart_i2opi_f;
	mov.u64 	%rd62, %rd2;
$L__BB0_4:
	.pragma "nounroll";
	ld.global.nc.u32 	%r60, [%rd61];
	mad.wide.u32 	%rd28, %r60, %r3, %rd63;
	shr.u64 	%rd63, %rd28, 32;
	st.local.u32 	[%rd62], %rd28;
	add.s32 	%r121, %r121, 1;
	add.s64 	%rd62, %rd62, 4;
	add.s64 	%rd61, %rd61, 4;
	setp.ne.s32 	%p3, %r121, 6;
	@%p3 bra 	$L__BB0_4;
	shr.u32 	%r61, %r2, 23;
	st.local.u32 	[%rd2+24], %rd63;
	and.b32  	%r6, %r61, 31;
	and.b32  	%r62, %r61, 224;
	add.s32 	%r63, %r62, -128;
	shr.u32 	%r64, %r63, 5;
	mul.wide.u32 	%rd29, %r64, 4;
	sub.s64 	%rd10, %rd2, %rd29;
	ld.local.u32 	%r122, [%rd10+24];
	ld.local.u32 	%r123, [%rd10+20];
	setp.eq.s32 	%p4, %r6, 0;
	@%p4 bra 	$L__BB0_7;
	shf.l.wrap.b32 	%r122, %r123, %r122, %r6;
	ld.local.u32 	%r65, [%rd10+16];
	shf.l.wrap.b32 	%r123, %r65, %r123, %r6;
$L__BB0_7:
	shr.u32 	%r66, %r122, 30;
	shf.l.wrap.b32 	%r67, %r123, %r122, 2;
	shl.b32 	%r68, %r123, 2;
	shr.u32 	%r69, %r67, 31;
	add.s32 	%r70, %r69, %r66;
	neg.s32 	%r71, %r70;
	setp.lt.s32 	%p5, %r2, 0;
	selp.b32 	%r124, %r71, %r70, %p5;
	xor.b32  	%r72, %r67, %r2;
	shr.s32 	%r73, %r67, 31;
	xor.b32  	%r74, %r73, %r67;
	xor.b32  	%r75, %r73, %r68;
	cvt.u64.u32 	%rd30, %r74;
	shl.b64 	%rd31, %rd30, 32;
	cvt.u64.u32 	%rd32, %r75;
	or.b64  	%rd33, %rd31, %rd32;
	cvt.rn.f64.s64 	%fd5, %rd33;
	mul.f64 	%fd6, %fd5, 0d3BF921FB54442D19;
	cvt.rn.f32.f64 	%f17, %fd6;
	neg.f32 	%f18, %f17;
	setp.lt.s32 	%p6, %r72, 0;
	selp.f32 	%f78, %f18, %f17, %p6;
$L__BB0_8:
	setp.ltu.f32 	%p7, %f3, 0f47CE4780;
	mul.rn.f32 	%f20, %f78, %f78;
	and.b32  	%r77, %r124, 1;
	setp.eq.b32 	%p8, %r77, 1;
	selp.f32 	%f21, 0f3F800000, %f78, %p8;
	fma.rn.f32 	%f22, %f20, %f21, 0f00000000;
	fma.rn.f32 	%f23, %f20, 0f37CBAC00, 0fBAB607ED;
	selp.f32 	%f24, %f23, 0fB94D4153, %p8;
	selp.f32 	%f25, 0f3D2AAABB, 0f3C0885E4, %p8;
	fma.rn.f32 	%f26, %f24, %f20, %f25;
	selp.f32 	%f27, 0fBEFFFFFF, 0fBE2AAAA8, %p8;
	fma.rn.f32 	%f28, %f26, %f20, %f27;
	fma.rn.f32 	%f29, %f28, %f22, %f21;
	and.b32  	%r78, %r124, 2;
	setp.eq.s32 	%p9, %r78, 0;
	mov.f32 	%f30, 0f00000000;
	sub.f32 	%f31, %f30, %f29;
	selp.f32 	%f7, %f29, %f31, %p9;
	@%p7 bra 	$L__BB0_16;
	setp.neu.f32 	%p10, %f3, 0f7F800000;
	@%p10 bra 	$L__BB0_11;
	mov.f32 	%f34, 0f00000000;
	mul.rn.f32 	%f79, %f1, %f34;
	mov.b32 	%r128, 0;
	bra.uni 	$L__BB0_16;
$L__BB0_11:
	mov.b32 	%r15, %f1;
	shl.b32 	%r80, %r15, 8;
	or.b32  	%r16, %r80, -2147483648;
	mov.b64 	%rd64, 0;
	mov.b32 	%r125, 0;
	mov.u64 	%rd36, __cudart_i2opi_f;
$L__BB0_12:
	.pragma "nounroll";
	mul.wide.u32 	%rd35, %r125, 4;
	add.s64 	%rd37, %rd36, %rd35;
	ld.global.nc.u32 	%r81, [%rd37];
	mad.wide.u32 	%rd38, %r81, %r16, %rd64;
	shr.u64 	%rd64, %rd38, 32;
	add.s64 	%rd39, %rd2, %rd35;
	st.local.u32 	[%rd39], %rd38;
	add.s32 	%r125, %r125, 1;
	setp.ne.s32 	%p11, %r125, 6;
	@%p11 bra 	$L__BB0_12;
	shr.u32 	%r82, %r15, 23;
	st.local.u32 	[%rd2+24], %rd64;
	and.b32  	%r19, %r82, 31;
	and.b32  	%r83, %r82, 224;
	add.s32 	%r84, %r83, -128;
	shr.u32 	%r85, %r84, 5;
	mul.wide.u32 	%rd40, %r85, 4;
	sub.s64 	%rd13, %rd2, %rd40;
	ld.local.u32 	%r126, [%rd13+24];
	ld.local.u32 	%r127, [%rd13+20];
	setp.eq.s32 	%p12, %r19, 0;
	@%p12 bra 	$L__BB0_15;
	shf.l.wrap.b32 	%r126, %r127, %r126, %r19;
	ld.local.u32 	%r86, [%rd13+16];
	shf.l.wrap.b32 	%r127, %r86, %r127, %r19;
$L__BB0_15:
	shr.u32 	%r87, %r126, 30;
	shf.l.wrap.b32 	%r88, %r127, %r126, 2;
	shl.b32 	%r89, %r127, 2;
	shr.u32 	%r90, %r88, 31;
	add.s32 	%r91, %r90, %r87;
	neg.s32 	%r92, %r91;
	setp.lt.s32 	%p13, %r15, 0;
	selp.b32 	%r128, %r92, %r91, %p13;
	xor.b32  	%r93, %r88, %r15;
	shr.s32 	%r94, %r88, 31;
	xor.b32  	%r95, %r94, %r88;
	xor.b32  	%r96, %r94, %r89;
	cvt.u64.u32 	%rd41, %r95;
	shl.b64 	%rd42, %rd41, 32;
	cvt.u64.u32 	%rd43, %r96;
	or.b64  	%rd44, %rd42, %rd43;
	cvt.rn.f64.s64 	%fd7, %rd44;
	mul.f64 	%fd8, %fd7, 0d3BF921FB54442D19;
	cvt.rn.f32.f64 	%f32, %fd8;
	neg.f32 	%f33, %f32;
	setp.lt.s32 	%p14, %r93, 0;
	selp.f32 	%f79, %f33, %f32, %p14;
$L__BB0_16:
	add.s32 	%r98, %r128, 1;
	mul.rn.f32 	%f35, %f79, %f79;
	and.b32  	%r99, %r128, 1;
	setp.eq.b32 	%p15, %r99, 1;
	selp.f32 	%f36, %f79, 0f3F800000, %p15;
	fma.rn.f32 	%f37, %f35, %f36, 0f00000000;
	fma.rn.f32 	%f38, %f35, 0f37CBAC00, 0fBAB607ED;
	selp.f32 	%f39, 0fB94D4153, %f38, %p15;
	selp.f32 	%f40, 0f3C0885E4, 0f3D2AAABB, %p15;
	fma.rn.f32 	%f41, %f39, %f35, %f40;
	selp.f32 	%f42, 0fBE2AAAA8, 0fBEFFFFFF, %p15;
	fma.rn.f32 	%f43, %f41, %f35, %f42;
	fma.rn.f32 	%f44, %f43, %f37, %f36;
	and.b32  	%r100, %r98, 2;
	setp.eq.s32 	%p16, %r100, 0;
	mov.f32 	%f45, 0f00000000;
	sub.f32 	%f46, %f45, %f44;
	selp.f32 	%f11, %f44, %f46, %p16;
	setp.lt.s32 	%p17, %r55, 1;
	@%p17 bra 	$L__BB0_29;
	and.b32  	%r28, %r55, 15;
	setp.lt.u32 	%p18, %r55, 16;
	mov.b32 	%r129, 0;
	@%p18 bra 	$L__BB0_20;
	and.b32  	%r129, %r55, 2147483632;
	mov.b32 	%r137, 0;
$L__BB0_19:
	.pragma "nounroll";
	mul.wide.u32 	%rd45, %r137, 4;
	add.s64 	%rd46, %rd3, %rd45;
	mov.b32 	%r103, 0;
	st.global.u32 	[%rd46], %r103;
	st.global.u32 	[%rd46+4], %r103;
	st.global.u32 	[%rd46+8], %r103;
	st.global.u32 	[%rd46+12], %r103;
	st.global.u32 	[%rd46+16], %r103;
	st.global.u32 	[%rd46+20], %r103;
	st.global.u32 	[%rd46+24], %r103;
	st.global.u32 	[%rd46+28], %r103;
	st.global.u32 	[%rd46+32], %r103;
	st.global.u32 	[%rd46+36], %r103;
	st.global.u32 	[%rd46+40], %r103;
	st.global.u32 	[%rd46+44], %r103;
	st.global.u32 	[%rd46+48], %r103;
	st.global.u32 	[%rd46+52], %r103;
	st.global.u32 	[%rd46+56], %r103;
	st.global.u32 	[%rd46+60], %r103;
	add.s32 	%r137, %r137, 16;
	setp.eq.s32 	%p19, %r137, %r129;
	@%p19 bra 	$L__BB0_20;
	bra.uni 	$L__BB0_19;
$L__BB0_20:
	setp.eq.s32 	%p20, %r28, 0;
	@%p20 bra 	$L__BB0_29;
	and.b32  	%r31, %r55, 7;
	setp.lt.u32 	%p21, %r28, 8;
	@%p21 bra 	$L__BB0_23;
	mul.wide.u32 	%rd47, %r129, 4;
	add.s64 	%rd48, %rd3, %rd47;
	mov.b32 	%r104, 0;
	st.global.u32 	[%rd48], %r104;
	st.global.u32 	[%rd48+4], %r104;
	st.global.u32 	[%rd48+8], %r104;
	st.global.u32 	[%rd48+12], %r104;
	st.global.u32 	[%rd48+16], %r104;
	st.global.u32 	[%rd48+20], %r104;
	st.global.u32 	[%rd48+24], %r104;
	st.global.u32 	[%rd48+28], %r104;
	add.s32 	%r129, %r129, 8;
$L__BB0_23:
	setp.eq.s32 	%p22, %r31, 0;
	@%p22 bra 	$L__BB0_29;
	and.b32  	%r34, %r55, 3;
	setp.lt.u32 	%p23, %r31, 4;
	@%p23 bra 	$L__BB0_26;
	mul.wide.u32 	%rd49, %r129, 4;
	add.s64 	%rd50, %rd3, %rd49;
	mov.b32 	%r105, 0;
	st.global.u32 	[%rd50], %r105;
	st.global.u32 	[%rd50+4], %r105;
	st.global.u32 	[%rd50+8], %r105;
	st.global.u32 	[%rd50+12], %r105;
	add.s32 	%r129, %r129, 4;
$L__BB0_26:
	setp.eq.s32 	%p24, %r34, 0;
	@%p24 bra 	$L__BB0_29;
	mov.b32 	%r133, 0;
$L__BB0_28:
	.pragma "nounroll";
	mul.wide.u32 	%rd51, %r129, 4;
	add.s64 	%rd52, %rd3, %rd51;
	mov.b32 	%r107, 0;
	st.global.u32 	[%rd52], %r107;
	add.s32 	%r129, %r129, 1;
	add.s32 	%r133, %r133, 1;
	setp.ne.s32 	%p25, %r133, %r34;
	@%p25 bra 	$L__BB0_28;
$L__BB0_29:
	ld.param.u32 	%r116, [_Z15radon_cuda_corePfS_S_iiiiiii_param_4];
	setp.lt.s32 	%p26, %r116, 1;
	@%p26 bra 	$L__BB0_37;
	ld.param.u32 	%r114, [_Z15radon_cuda_corePfS_S_iiiiiii_param_3];
	setp.lt.s32 	%p27, %r114, 1;
	@%p27 bra 	$L__BB0_37;
	cvt.f64.f32 	%fd1, %f11;
	cvt.f64.f32 	%fd2, %f7;
	mov.b32 	%r134, 0;
$L__BB0_32:
	ld.param.u32 	%r135, [_Z15radon_cuda_corePfS_S_iiiiiii_param_6];
	ld.param.u32 	%r118, [_Z15radon_cuda_corePfS_S_iiiiiii_param_5];
	ld.param.u32 	%r115, [_Z15radon_cuda_corePfS_S_iiiiiii_param_3];
	neg.s32 	%r136, %r115;
	sub.s32 	%r109, %r134, %r118;
	cvt.rn.f32.s32 	%f47, %r109;
	cvt.f64.f32 	%fd9, %f47;
	add.f64 	%fd10, %fd9, 0dBFD0000000000000;
	mul.f64 	%fd3, %fd10, %fd1;
	add.f64 	%fd11, %fd9, 0d3FD0000000000000;
	mul.f64 	%fd4, %fd11, %fd1;
$L__BB0_33:
	ld.global.f32 	%f12, [%rd66];
	setp.eq.f32 	%p28, %f12, 0f00000000;
	@%p28 bra 	$L__BB0_35;
	ld.param.u32 	%r120, [_Z15radon_cuda_corePfS_S_iiiiiii_param_8];
	mul.f32 	%f48, %f12, 0f3E800000;
	cvt.rn.f32.s32 	%f49, %r135;
	cvt.f64.f32 	%fd12, %f49;
	add.f64 	%fd13, %fd12, 0dBFD0000000000000;
	fma.rn.f64 	%fd14, %fd13, %fd2, %fd3;
	cvt.rn.f64.s32 	%fd15, %r120;
	sub.f64 	%fd16, %fd14, %fd15;
	cvt.rn.f32.f64 	%f50, %fd16;
	cvt.rzi.s32.f32 	%r110, %f50;
	cvt.rn.f32.s32 	%f51, %r110;
	sub.f32 	%f52, %f50, %f51;
	cvt.f64.f32 	%fd17, %f48;
	cvt.f64.f32 	%fd18, %f52;
	mov.f64 	%fd19, 0d3FF0000000000000;
	sub.f64 	%fd20, %fd19, %fd18;
	mul.wide.s32 	%rd53, %r110, 4;
	add.s64 	%rd54, %rd3, %rd53;
	ld.global.f32 	%f53, [%rd54];
	cvt.f64.f32 	%fd21, %f53;
	fma.rn.f64 	%fd22, %fd20, %fd17, %fd21;
	cvt.rn.f32.f64 	%f54, %fd22;
	st.global.f32 	[%rd54], %f54;
	ld.global.f32 	%f55, [%rd54+4];
	fma.rn.f32 	%f56, %f52, %f48, %f55;
	st.global.f32 	[%rd54+4], %f56;
	add.f64 	%fd23, %fd12, 0d3FD0000000000000;
	fma.rn.f64 	%fd24, %fd23, %fd2, %fd3;
	sub.f64 	%fd25, %fd24, %fd15;
	cvt.rn.f32.f64 	%f57, %fd25;
	cvt.rzi.s32.f32 	%r111, %f57;
	cvt.rn.f32.s32 	%f58, %r111;
	sub.f32 	%f59, %f57, %f58;
	cvt.f64.f32 	%fd26, %f59;
	sub.f64 	%fd27, %fd19, %fd26;
	mul.wide.s32 	%rd55, %r111, 4;
	add.s64 	%rd56, %rd3, %rd55;
	ld.global.f32 	%f60, [%rd56];
	cvt.f64.f32 	%fd28, %f60;
	fma.rn.f64 	%fd29, %fd27, %fd17, %fd28;
	cvt.rn.f32.f64 	%f61, %fd29;
	st.global.f32 	[%rd56], %f61;
	ld.global.f32 	%f62, [%rd56+4];
	fma.rn.f32 	%f63, %f59, %f48, %f62;
	st.global.f32 	[%rd56+4], %f63;
	fma.rn.f64 	%fd30, %fd23, %fd2, %fd4;
	sub.f64 	%fd31, %fd30, %fd15;
	cvt.rn.f32.f64 	%f64, %fd31;
	cvt.rzi.s32.f32 	%r112, %f64;
	cvt.rn.f32.s32 	%f65, %r112;
	sub.f32 	%f66, %f64, %f65;
	cvt.f64.f32 	%fd32, %f66;
	sub.f64 	%fd33, %fd19, %fd32;
	mul.wide.s32 	%rd57, %r112, 4;
	add.s64 	%rd58, %rd3, %rd57;
	ld.global.f32 	%f67, [%rd58];
	cvt.f64.f32 	%fd34, %f67;
	fma.rn.f64 	%fd35, %fd33, %fd17, %fd34;
	cvt.rn.f32.f64 	%f68, %fd35;
	st.global.f32 	[%rd58], %f68;
	ld.global.f32 	%f69, [%rd58+4];
	fma.rn.f32 	%f70, %f66, %f48, %f69;
	st.global.f32 	[%rd58+4], %f70;
	fma.rn.f64 	%fd36, %fd13, %fd2, %fd4;
	sub.f64 	%fd37, %fd36, %fd15;
	cvt.rn.f32.f64 	%f71, %fd37;
	cvt.rzi.s32.f32 	%r113, %f71;
	cvt.rn.f32.s32 	%f72, %r113;
	sub.f32 	%f73, %f71, %f72;
	cvt.f64.f32 	%fd38, %f73;
	sub.f64 	%fd39, %fd19, %fd38;
	mul.wide.s32 	%rd59, %r113, 4;
	add.s64 	%rd60, %rd3, %rd59;
	ld.global.f32 	%f74, [%rd60];
	cvt.f64.f32 	%fd40, %f74;
	fma.rn.f64 	%fd41, %fd39, %fd17, %fd40;
	cvt.rn.f32.f64 	%f75, %fd41;
	st.global.f32 	[%rd60], %f75;
	ld.global.f32 	%f76, [%rd60+4];
	fma.rn.f32 	%f77, %f73, %f48, %f76;
	st.global.f32 	[%rd60+4], %f77;
$L__BB0_35:
	add.s64 	%rd66, %rd66, 4;
	add.s32 	%r136, %r136, 1;
	setp.ne.s32 	%p29, %r136, 0;
	add.s32 	%r135, %r135, -1;
	@%p29 bra 	$L__BB0_33;
	ld.param.u32 	%r117, [_Z15radon_cuda_corePfS_S_iiiiiii_param_4];
	add.s32 	%r134, %r134, 1;
	setp.eq.s32 	%p30, %r134, %r117;
	@%p30 bra 	$L__BB0_37;
	bra.uni 	$L__BB0_32;
$L__BB0_37:
	ret;

}


// ===== COMPILED SASS (sm_100) =====

	.target	sm_100

	.elftype	@"ET_EXEC"


//--------------------- .note.nv.tkinfo           --------------------------
	.section	.note.nv.tkinfo,"",@"SHT_NOTE"
	.sectionflags	@"SHF_NOTE_NV_TKINFO"
	.tkinfo
        /*0018*/ 	.word	0x00000002
        /*0030*/ 	.string	""
        /*0030*/ 	.string	"ptxas"
        /*0030*/ 	.string	"Cuda compilation tools, release 13.0, V13.0.88"
        /*0030*/ 	.string	"Build cuda_13.0.r13.0/compiler.36424714_0"
        /*0030*/ 	.string	"-arch sm_100 -m 64 "



//--------------------- .note.nv.cuinfo           --------------------------
	.section	.note.nv.cuinfo,"",@"SHT_NOTE"
	.sectionflags	@"SHF_NOTE_NV_CUINFO"
        /*0018*/ 	.short	0x0002
        /*001a*/ 	.short	0x0064
        /*001c*/ 	.short	0x0082
	.zero		2


//--------------------- .nv.info                  --------------------------
	.section	.nv.info,"",@"SHT_CUDA_INFO"
	.align	4


	//----- nvinfo : EIATTR_REGCOUNT
	.align		4
        /*0000*/ 	.byte	0x04, 0x2f
        /*0002*/ 	.short	(.L_2 - .L_1)
	.align		4
.L_1:
        /*0004*/ 	.word	index@(_Z15radon_cuda_corePfS_S_iiiiiii)
        /*0008*/ 	.word	0x00000020


	//----- nvinfo : EIATTR_FRAME_SIZE
	.align		4
.L_2:
        /*000c*/ 	.byte	0x04, 0x11
        /*000e*/ 	.short	(.L_4 - .L_3)
	.align		4
.L_3:
        /*0010*/ 	.word	index@(_Z15radon_cuda_corePfS_S_iiiiiii)
        /*0014*/ 	.word	0x00000000


	//----- nvinfo : EIATTR_MIN_STACK_SIZE
	.align		4
.L_4:
        /*0018*/ 	.byte	0x04, 0x12
        /*001a*/ 	.short	(.L_6 - .L_5)
	.align		4
.L_5:
        /*001c*/ 	.word	index@(_Z15radon_cuda_corePfS_S_iiiiiii)
        /*0020*/ 	.word	0x00000000
.L_6:


//--------------------- .nv.compat                --------------------------
	.section	.nv.compat,"",@"SHT_CUDA_COMPAT_INFO"
	.align	4
        /*0000*/ 	.byte	0x02, 0x09, 0x00, 0x00, 0x02, 0x02, 0x01, 0x00, 0x02, 0x05, 0x05, 0x00, 0x03, 0x07, 0x01, 0x01
        /*0010*/ 	.byte	0x02, 0x03, 0x00, 0x00, 0x02, 0x06, 0x01, 0x00, 0x04, 0x0b, 0x08, 0x00, 0x01, 0x00, 0x00, 0x00
        /*0020*/ 	.byte	0x00, 0x00, 0x00, 0x00


//--------------------- .nv.info._Z15radon_cuda_corePfS_S_iiiiiii --------------------------
	.section	.nv.info._Z15radon_cuda_corePfS_S_iiiiiii,"",@"SHT_CUDA_INFO"
	.sectionflags	@""
	.align	4


	//----- nvinfo : EIATTR_CUDA_API_VERSION
	.align		4
        /*0000*/ 	.byte	0x04, 0x37
        /*0002*/ 	.short	(.L_8 - .L_7)
.L_7:
        /*0004*/ 	.word	0x00000082


	//----- nvinfo : EIATTR_KPARAM_INFO
	.align		4
.L_8:
        /*0008*/ 	.byte	0x04, 0x17
        /*000a*/ 	.short	(.L_10 - .L_9)
.L_9:
        /*000c*/ 	.word	0x00000000
        /*0010*/ 	.short	0x0009
        /*0012*/ 	.short	0x0030
        /*0014*/ 	.byte	0x00, 0xf0, 0x11, 0x00


	//----- nvinfo : EIATTR_KPARAM_INFO
	.align		4
.L_10:
        /*0018*/ 	.byte	0x04, 0x17
        /*001a*/ 	.short	(.L_12 - .L_11)
.L_11:
        /*001c*/ 	.word	0x00000000
        /*0020*/ 	.short	0x0008
        /*0022*/ 	.short	0x002c
        /*0024*/ 	.byte	0x00, 0xf0, 0x11, 0x00


	//----- nvinfo : EIATTR_KPARAM_INFO
	.align		4
.L_12:
        /*0028*/ 	.byte	0x04, 0x17
        /*002a*/ 	.short	(.L_14 - .L_13)
.L_13:
        /*002c*/ 	.word	0x00000000
        /*0030*/ 	.short	0x0007
        /*0032*/ 	.short	0x0028
        /*0034*/ 	.byte	0x00, 0xf0, 0x11, 0x00


	//----- nvinfo : EIATTR_KPARAM_INFO
	.align		4
.L_14:
        /*0038*/ 	.byte	0x04, 0x17
        /*003a*/ 	.short	(.L_16 - .L_15)
.L_15:
        /*003c*/ 	.word	0x00000000
        /*0040*/ 	.short	0x0006
        /*0042*/ 	.short	0x0024
        /*0044*/ 	.byte	0x00, 0xf0, 0x11, 0x00


	//----- nvinfo : EIATTR_KPARAM_INFO
	.align		4
.L_16:
        /*0048*/ 	.byte	0x04, 0x17
        /*004a*/ 	.short	(.L_18 - .L_17)
.L_17:
        /*004c*/ 	.word	0x00000000
        /*0050*/ 	.short	0x0005
        /*0052*/ 	.short	0x0020
        /*0054*/ 	.byte	0x00, 0xf0, 0x11, 0x00


	//----- nvinfo : EIATTR_KPARAM_INFO
	.align		4
.L_18:
        /*0058*/ 	.byte	0x04, 0x17
        /*005a*/ 	.short	(.L_20 - .L_19)
.L_19:
        /*005c*/ 	.word	0x00000000
        /*0060*/ 	.short	0x0004
        /*0062*/ 	.short	0x001c
        /*0064*/ 	.byte	0x00, 0xf0, 0x11, 0x00


	//----- nvinfo : EIATTR_KPARAM_INFO
	.align		4
.L_20:
        /*0068*/ 	.byte	0x04, 0x17
        /*006a*/ 	.short	(.L_22 - .L_21)
.L_21:
        /*006c*/ 	.word	0x00000000
        /*0070*/ 	.short	0x0003
        /*0072*/ 	.short	0x0018
        /*0074*/ 	.byte	0x00, 0xf0, 0x11, 0x00


	//----- nvinfo : EIATTR_KPARAM_INFO
	.align		4
.L_22:
        /*0078*/ 	.byte	0x04, 0x17
        /*007a*/ 	.short	(.L_24 - .L_23)
.L_23:
        /*007c*/ 	.word	0x00000000
        /*0080*/ 	.short	0x0002
        /*0082*/ 	.short	0x0010
        /*0084*/ 	.byte	0x00, 0xf5, 0x21, 0x00


	//----- nvinfo : EIATTR_KPARAM_INFO
	.align		4
.L_24:
        /*0088*/ 	.byte	0x04, 0x17
        /*008a*/ 	.short	(.L_26 - .L_25)
.L_25:
        /*008c*/ 	.word	0x00000000
        /*0090*/ 	.short	0x0001
        /*0092*/ 	.short	0x0008
        /*0094*/ 	.byte	0x00, 0xf5, 0x21, 0x00


	//----- nvinfo : EIATTR_KPARAM_INFO
	.align		4
.L_26:
        /*0098*/ 	.byte	0x04, 0x17
        /*009a*/ 	.short	(.L_28 - .L_27)
.L_27:
        /*009c*/ 	.word	0x00000000
        /*00a0*/ 	.short	0x0000
        /*00a2*/ 	.short	0x0000
        /*00a4*/ 	.byte	0x00, 0xf5, 0x21, 0x00


	//----- nvinfo : EIATTR_SPARSE_MMA_MASK
	.align		4
.L_28:
        /*00a8*/ 	.byte	0x03, 0x50
        /*00aa*/ 	.short	0x0000


	//----- nvinfo : EIATTR_MAXREG_COUNT
	.align		4
        /*00ac*/ 	.byte	0x03, 0x1b
        /*00ae*/ 	.short	0x00ff


	//----- nvinfo : EIATTR_MERCURY_ISA_VERSION
	.align		4
        /*00b0*/ 	.byte	0x03, 0x5f
        /*00b2*/ 	.short	0x0101


	//----- nvinfo : EIATTR_VRC_CTA_INIT_COUNT
	.align		4
        /*00b4*/ 	.byte	0x02, 0x4a
	.zero		1
	.zero		1


	//----- nvinfo : EIATTR_EXIT_INSTR_OFFSETS
	.align		4
        /*00b8*/ 	.byte	0x04, 0x1c
        /*00ba*/ 	.short	(.L_30 - .L_29)


	//   ....[0]....
.L_29:
        /*00bc*/ 	.word	0x00001380


	//   ....[1]....
        /*00c0*/ 	.word	0x000013b0


	//   ....[2]....
        /*00c4*/ 	.word	0x00001a40


	//----- nvinfo : EIATTR_CRS_STACK_SIZE
	.align		4
.L_30:
        /*00c8*/ 	.byte	0x04, 0x1e
        /*00ca*/ 	.short	(.L_32 - .L_31)
.L_31:
        /*00cc*/ 	.word	0x00000000


	//----- nvinfo : EIATTR_CBANK_PARAM_SIZE
	.align		4
.L_32:
        /*00d0*/ 	.byte	0x03, 0x19
        /*00d2*/ 	.short	0x0034


	//----- nvinfo : EIATTR_PARAM_CBANK
	.align		4
        /*00d4*/ 	.byte	0x04, 0x0a
        /*00d6*/ 	.short	(.L_34 - .L_33)
	.align		4
.L_33:
        /*00d8*/ 	.word	index@(.nv.constant0._Z15radon_cuda_corePfS_S_iiiiiii)
        /*00dc*/ 	.short	0x0380
        /*00de*/ 	.short	0x0034


	//----- nvinfo : EIATTR_SW_WAR
	.align		4
.L_34:
        /*00e0*/ 	.byte	0x04, 0x36
        /*00e2*/ 	.short	(.L_36 - .L_35)
.L_35:
        /*00e4*/ 	.word	0x00000008
.L_36:


//--------------------- .nv.callgraph             --------------------------
	.section	.nv.callgraph,"",@"SHT_CUDA_CALLGRAPH"
	.align	4
	.sectionentsize	8
	.align		4
        /*0000*/ 	.word	0x00000000
	.align		4
        /*0004*/ 	.word	0xffffffff
	.align		4
        /*0008*/ 	.word	0x00000000
	.align		4
        /*000c*/ 	.word	0xfffffffe
	.align		4
        /*0010*/ 	.word	0x00000000
	.align		4
        /*0014*/ 	.word	0xfffffffd
	.align		4
        /*0018*/ 	.word	0x00000000
	.align		4
        /*001c*/ 	.word	0xfffffffc


//--------------------- .nv.constant4             --------------------------
	.section	.nv.constant4,"a",@progbits
	.align	8
	.align		8
.nv.constant4:
        /*0000*/ 	.dword	__cudart_i2opi_f


//--------------------- .text._Z15radon_cuda_corePfS_S_iiiiiii --------------------------
	.section	.text._Z15radon_cuda_corePfS_S_iiiiiii,"ax",@progbits
	.align	128
.text._Z15radon_cuda_corePfS_S_iiiiiii:
        .type           _Z15radon_cuda_corePfS_S_iiiiiii,@function
        .size           _Z15radon_cuda_corePfS_S_iiiiiii,(.L_x_19 - _Z15radon_cuda_corePfS_S_iiiiiii)
        .other          _Z15radon_cuda_corePfS_S_iiiiiii,@"STO_CUDA_ENTRY STV_DEFAULT"
_Z15radon_cuda_corePfS_S_iiiiiii:
[----:B------:R-:W-:Y:S01]  /*0000*/  LDC R1, c[0x0][0x37c] ;  /* 0x0000df00ff017b82 */ /* 0x000fe20000000800 */
[----:B------:R-:W0:Y:S07]  /*0010*/  S2R R3, SR_TID.X ;  /* 0x0000000000037919 */ /* 0x000e2e0000002100 */
[----:B------:R-:W0:Y:S01]  /*0020*/  LDC.64 R10, c[0x0][0x390] ;  /* 0x0000e400ff0a7b82 */ /* 0x000e220000000a00 */
[----:B------:R-:W1:Y:S01]  /*0030*/  LDCU.64 UR8, c[0x0][0x358] ;  /* 0x00006b00ff0877ac */ /* 0x000e620008000a00 */
[----:B------:R-:W2:Y:S06]  /*0040*/  LDCU UR12, c[0x0][0x3b0] ;  /* 0x00007600ff0c77ac */ /* 0x000eac0008000800 */
[----:B------:R-:W3:Y:S01]  /*0050*/  LDC.64 R6, c[0x0][0x380] ;  /* 0x0000e000ff067b82 */ /* 0x000ee20000000a00 */
[----:B------:R-:W4:Y:S01]  /*0060*/  LDCU.64 UR10, c[0x0][0x388] ;  /* 0x00007100ff0a77ac */ /* 0x000f220008000a00 */
[----:B0-----:R-:W-:-:S06]  /*0070*/  IMAD.WIDE.U32 R10, R3, 0x4, R10 ;  /* 0x00000004030a7825 */ /* 0x001fcc00078e000a */
[----:B-1----:R-:W5:Y:S01]  /*0080*/  LDG.E R10, desc[UR8][R10.64] ;  /* 0x000000080a0a7981 */ /* 0x002f62000c1e1900 */
[----:B--2---:R-:W-:Y:S01]  /*0090*/  IMAD R3, R3, UR12, RZ ;  /* 0x0000000c03037c24 */ /* 0x004fe2000f8e02ff */
[----:B------:R-:W-:Y:S03]  /*00a0*/  BSSY.RECONVERGENT B0, `(.L_x_0) ;  /* 0x000006d000007945 */ /* 0x000fe60003800200 */
[----:B---3--:R-:W-:-:S04]  /*00b0*/  IMAD.WIDE R6, R3, 0x4, R6 ;  /* 0x0000000403067825 */ /* 0x008fc800078e0206 */
[C---:B-----5:R-:W-:Y:S01]  /*00c0*/  FMUL R0, R10.reuse, 0.63661974668502807617 ;  /* 0x3f22f9830a007820 */ /* 0x060fe20000400000 */
[----:B------:R-:W-:-:S04]  /*00d0*/  FSETP.GE.AND P0, PT, |R10|, 105615, PT ;  /* 0x47ce47800a00780b */ /* 0x000fc80003f06200 */
[----:B------:R-:W-:Y:S01]  /*00e0*/  P2R R4, PR, RZ, 0x1 ;  /* 0x00000001ff047803 */ /* 0x000fe20000000000 */
[----:B------:R-:W0:Y:S02]  /*00f0*/  F2I.NTZ R0, R0 ;  /* 0x0000000000007305 */ /* 0x000e240000203100 */
[----:B0-----:R-:W-:Y:S01]  /*0100*/  I2FP.F32.S32 R5, R0 ;  /* 0x0000000000057245 */ /* 0x001fe20000201400 */
[----:B------:R-:W-:-:S04]  /*0110*/  IMAD.MOV.U32 R3, RZ, RZ, R0 ;  /* 0x000000ffff037224 */ /* 0x000fc800078e0000 */
[----:B------:R-:W-:-:S04]  /*0120*/  FFMA R2, R5, -1.5707962512969970703, R10 ;  /* 0xbfc90fda05027823 */ /* 0x000fc8000000000a */
[----:B------:R-:W-:-:S04]  /*0130*/  FFMA R2, R5, -7.5497894158615963534e-08, R2 ;  /* 0xb3a2216805027823 */ /* 0x000fc80000000002 */
[----:B------:R-:W-:-:S04]  /*0140*/  FFMA R2, R5, -5.3903029534742383927e-15, R2 ;  /* 0xa7c234c505027823 */ /* 0x000fc80000000002 */
[----:B------:R-:W-:Y:S01]  /*0150*/  IMAD.MOV.U32 R8, RZ, RZ, R2 ;  /* 0x000000ffff087224 */ /* 0x000fe200078e0002 */
[----:B----4-:R-:W-:Y:S06]  /*0160*/  @!P0 BRA `(.L_x_1) ;  /* 0x0000000400808947 */ /* 0x010fec0003800000 */
[----:B------:R-:W-:-:S13]  /*0170*/  FSETP.NEU.AND P0, PT, |R10|, +INF , PT ;  /* 0x7f8000000a00780b */ /* 0x000fda0003f0d200 */
[----:B------:R-:W-:Y:S01]  /*0180*/  @!P0 FMUL R8, RZ, R10 ;  /* 0x0000000aff088220 */ /* 0x000fe20000400000 */
[----:B------:R-:W-:Y:S01]  /*0190*/  @!P0 IMAD.MOV.U32 R0, RZ, RZ, RZ ;  /* 0x000000ffff008224 */ /* 0x000fe200078e00ff */
[----:B------:R-:W-:Y:S06]  /*01a0*/  @!P0 BRA `(.L_x_1) ;  /* 0x0000000400708947 */ /* 0x000fec0003800000 */
[----:B------:R-:W-:Y:S01]  /*01b0*/  IMAD.SHL.U32 R4, R10, 0x100, RZ ;  /* 0x000001000a047824 */ /* 0x000fe200078e00ff */
[----:B------:R-:W0:Y:S01]  /*01c0*/  LDCU.64 UR6, c[0x4][URZ] ;  /* 0x01000000ff0677ac */ /* 0x000e220008000a00 */
[----:B------:R-:W-:Y:S02]  /*01d0*/  IMAD.MOV.U32 R0, RZ, RZ, RZ ;  /* 0x000000ffff007224 */ /* 0x000fe400078e00ff */
[----:B------:R-:W-:Y:S01]  /*01e0*/  IMAD.MOV.U32 R13, RZ, RZ, RZ ;  /* 0x000000ffff0d7224 */ /* 0x000fe200078e00ff */
[----:B------:R-:W-:Y:S01]  /*01f0*/  LOP3.LUT R12, R4, 0x80000000, RZ, 0xfc, !PT ;  /* 0x80000000040c7812 */ /* 0x000fe200078efcff */
[----:B------:R-:W-:Y:S01]  /*0200*/  UMOV UR5, URZ ;  /* 0x000000ff00057c82 */ /* 0x000fe20008000000 */
[----:B------:R-:W-:-:S05]  /*0210*/  UMOV UR4, URZ ;  /* 0x000000ff00047c82 */ /* 0x000fca0008000000 */
.L_x_2:
[----:B0-----:R-:W-:Y:S01]  /*0220*/  MOV R8, UR6 ;  /* 0x0000000600087c02 */ /* 0x001fe20008000f00 */
[----:B------:R-:W-:-:S05]  /*0230*/  IMAD.U32 R9, RZ, RZ, UR7 ;  /* 0x00000007ff097e24 */ /* 0x000fca000f8e00ff */
[----:B------:R-:W2:Y:S01]  /*0240*/  LDG.E.CONSTANT R5, desc[UR8][R8.64] ;  /* 0x0000000808057981 */ /* 0x000ea2000c1e9900 */
[----:B------:R-:W-:Y:S01]  /*0250*/  UIADD3 UR4, UPT, UPT, UR4, 0x1, URZ ;  /* 0x0000000104047890 */ /* 0x000fe2000fffe0ff */
[C---:B------:R-:W-:Y:S01]  /*0260*/  ISETP.EQ.AND P0, PT, R13.reuse, RZ, PT ;  /* 0x000000ff0d00720c */ /* 0x040fe20003f02270 */
[----:B------:R-:W-:Y:S01]  /*0270*/  UIADD3 UR6, UP1, UPT, UR6, 0x4, URZ ;  /* 0x0000000406067890 */ /* 0x000fe2000ff3e0ff */
[C---:B------:R-:W-:Y:S01]  /*0280*/  ISETP.EQ.AND P1, PT, R13.reuse, 0x4, PT ;  /* 0x000000040d00780c */ /* 0x040fe20003f22270 */
[----:B------:R-:W-:Y:S01]  /*0290*/  UISETP.NE.AND UP0, UPT, UR4, 0x6, UPT ;  /* 0x000000060400788c */ /* 0x000fe2000bf05270 */
[C---:B------:R-:W-:Y:S01]  /*02a0*/  ISETP.EQ.AND P3, PT, R13.reuse, 0xc, PT ;  /* 0x0000000c0d00780c */ /* 0x040fe20003f62270 */
[----:B------:R-:W-:Y:S01]  /*02b0*/  UIADD3.X UR7, UPT, UPT, URZ, UR7, URZ, UP1, !UPT ;  /* 0x00000007ff077290 */ /* 0x000fe20008ffe4ff */
[C---:B------:R-:W-:Y:S02]  /*02c0*/  ISETP.EQ.AND P4, PT, R13.reuse, 0x10, PT ;  /* 0x000000100d00780c */ /* 0x040fe40003f82270 */
[----:B------:R-:W-:Y:S01]  /*02d0*/  ISETP.EQ.AND P5, PT, R13, 0x14, PT ;  /* 0x000000140d00780c */ /* 0x000fe20003fa2270 */
[----:B--2---:R-:W-:-:S03]  /*02e0*/  IMAD.WIDE.U32 R4, R5, R12, RZ ;  /* 0x0000000c05047225 */ /* 0x004fc600078e00ff */
[----:B------:R-:W-:-:S04]  /*02f0*/  IADD3 R4, P2, PT, R4, R0, RZ ;  /* 0x0000000004047210 */ /* 0x000fc80007f5e0ff */
[----:B------:R-:W-:Y:S01]  /*0300*/  IADD3.X R0, PT, PT, R5, UR5, RZ, P2, !PT ;  /* 0x0000000505007c10 */ /* 0x000fe200097fe4ff */
[--C-:B------:R-:W-:Y:S01]  /*0310*/  @P0 IMAD.MOV.U32 R11, RZ, RZ, R4.reuse ;  /* 0x000000ffff0b0224 */ /* 0x100fe200078e0004 */
[C---:B------:R-:W-:Y:S01]  /*0320*/  ISETP.EQ.AND P2, PT, R13.reuse, 0x8, PT ;  /* 0x000000080d00780c */ /* 0x040fe20003f42270 */
[--C-:B------:R-:W-:Y:S01]  /*0330*/  @P1 IMAD.MOV.U32 R18, RZ, RZ, R4.reuse ;  /* 0x000000ffff121224 */ /* 0x100fe200078e0004 */
[----:B------:R-:W-:Y:S01]  /*0340*/  @P4 MOV R21, R4 ;  /* 0x0000000400154202 */ /* 0x000fe20000000f00 */
[--C-:B------:R-:W-:Y:S02]  /*0350*/  @P3 IMAD.MOV.U32 R20, RZ, RZ, R4.reuse ;  /* 0x000000ffff143224 */ /* 0x100fe400078e0004 */
[----:B------:R-:W-:Y:S02]  /*0360*/  @P5 IMAD.MOV.U32 R16, RZ, RZ, R4 ;  /* 0x000000ffff105224 */ /* 0x000fe400078e0004 */
[----:B------:R-:W-:-:S06]  /*0370*/  VIADD R13, R13, 0x4 ;  /* 0x000000040d0d7836 */ /* 0x000fcc0000000000 */
[----:B------:R-:W-:Y:S01]  /*0380*/  @P2 IMAD.MOV.U32 R19, RZ, RZ, R4 ;  /* 0x000000ffff132224 */ /* 0x000fe200078e0004 */
[----:B------:R-:W-:Y:S06]  /*0390*/  BRA.U UP0, `(.L_x_2) ;  /* 0xfffffffd00a07547 */ /* 0x000fec000b83ffff */
[----:B------:R-:W-:Y:S01]  /*03a0*/  SHF.R.U32.HI R4, RZ, 0x17, R10 ;  /* 0x00000017ff047819 */ /* 0x000fe2000001160a */
[----:B------:R-:W-:Y:S03]  /*03b0*/  BSSY.RECONVERGENT B1, `(.L_x_3) ;  /* 0x0000029000017945 */ /* 0x000fe60003800200 */
[C---:B------:R-:W-:Y:S02]  /*03c0*/  LOP3.LUT R5, R4.reuse, 0xe0, RZ, 0xc0, !PT ;  /* 0x000000e004057812 */ /* 0x040fe400078ec0ff */
[----:B------:R-:W-:-:S03]  /*03d0*/  LOP3.LUT P6, RZ, R4, 0x1f, RZ, 0xc0, !PT ;  /* 0x0000001f04ff7812 */ /* 0x000fc600078cc0ff */
[----:B------:R-:W-:-:S05]  /*03e0*/  VIADD R5, R5, 0xffffff80 ;  /* 0xffffff8005057836 */ /* 0x000fca0000000000 */
[----:B------:R-:W-:-:S05]  /*03f0*/  SHF.R.U32.HI R5, RZ, 0x5, R5 ;  /* 0x00000005ff057819 */ /* 0x000fca0000011605 */
[----:B------:R-:W-:-:S05]  /*0400*/  IMAD.U32 R9, R5, -0x4, RZ ;  /* 0xfffffffc05097824 */ /* 0x000fca00078e00ff */
[C---:B------:R-:W-:Y:S02]  /*0410*/  ISETP.EQ.AND P3, PT, R9.reuse, -0x18, PT ;  /* 0xffffffe80900780c */ /* 0x040fe40003f62270 */
[C---:B------:R-:W-:Y:S02]  /*0420*/  ISETP.EQ.AND P4, PT, R9.reuse, -0x14, PT ;  /* 0xffffffec0900780c */ /* 0x040fe40003f82270 */
[C---:B------:R-:W-:Y:S02]  /*0430*/  ISETP.EQ.AND P0, PT, R9.reuse, -0x10, PT ;  /* 0xfffffff00900780c */ /* 0x040fe40003f02270 */
[C---:B------:R-:W-:Y:S02]  /*0440*/  ISETP.EQ.AND P1, PT, R9.reuse, -0xc, PT ;  /* 0xfffffff40900780c */ /* 0x040fe40003f22270 */
[C---:B------:R-:W-:Y:S02]  /*0450*/  ISETP.EQ.AND P2, PT, R9.reuse, -0x8, PT ;  /* 0xfffffff80900780c */ /* 0x040fe40003f42270 */
[----:B------:R-:W-:-:S03]  /*0460*/  ISETP.EQ.AND P5, PT, R9, 0x4, PT ;  /* 0x000000040900780c */ /* 0x000fc60003fa2270 */
[----:B------:R-:W-:Y:S01]  /*0470*/  @P3 IMAD.MOV.U32 R5, RZ, RZ, R11 ;  /* 0x000000ffff053224 */ /* 0x000fe200078e000b */
[C---:B------:R-:W-:Y:S01]  /*0480*/  ISETP.EQ.AND P3, PT, R9.reuse, -0x4, PT ;  /* 0xfffffffc0900780c */ /* 0x040fe20003f62270 */
[----:B------:R-:W-:Y:S01]  /*0490*/  @P4 IMAD.MOV.U32 R5, RZ, RZ, R18 ;  /* 0x000000ffff054224 */ /* 0x000fe200078e0012 */
[----:B------:R-:W-:Y:S01]  /*04a0*/  @P4 MOV R8, R11 ;  /* 0x0000000b00084202 */ /* 0x000fe20000000f00 */
[----:B------:R-:W-:Y:S01]  /*04b0*/  @P0 IMAD.MOV.U32 R5, RZ, RZ, R19 ;  /* 0x000000ffff050224 */ /* 0x000fe200078e0013 */
[----:B------:R-:W-:Y:S01]  /*04c0*/  ISETP.EQ.AND P4, PT, R9, RZ, PT ;  /* 0x000000ff0900720c */ /* 0x000fe20003f82270 */
[----:B------:R-:W-:Y:S02]  /*04d0*/  @P1 IMAD.MOV.U32 R5, RZ, RZ, R20 ;  /* 0x000000ffff051224 */ /* 0x000fe400078e0014 */
[----:B------:R-:W-:Y:S02]  /*04e0*/  @P2 IMAD.MOV.U32 R5, RZ, RZ, R21 ;  /* 0x000000ffff052224 */ /* 0x000fe400078e0015 */
[----:B------:R-:W-:-:S02]  /*04f0*/  @P0 IMAD.MOV.U32 R8, RZ, RZ, R18 ;  /* 0x000000ffff080224 */ /* 0x000fc400078e0012 */
[----:B------:R-:W-:Y:S01]  /*0500*/  @P1 IMAD.MOV.U32 R8, RZ, RZ, R19 ;  /* 0x000000ffff081224 */ /* 0x000fe200078e0013 */
[----:B------:R-:W-:Y:S01]  /*0510*/  @P2 MOV R8, R20 ;  /* 0x0000001400082202 */ /* 0x000fe20000000f00 */
[----:B------:R-:W-:Y:S02]  /*0520*/  @P3 IMAD.MOV.U32 R5, RZ, RZ, R16 ;  /* 0x000000ffff053224 */ /* 0x000fe400078e0010 */
[----:B------:R-:W-:Y:S02]  /*0530*/  @P3 IMAD.MOV.U32 R8, RZ, RZ, R21 ;  /* 0x000000ffff083224 */ /* 0x000fe400078e0015 */
[----:B------:R-:W-:Y:S02]  /*0540*/  @P4 IMAD.MOV.U32 R5, RZ, RZ, R0 ;  /* 0x000000ffff054224 */ /* 0x000fe400078e0000 */
[----:B------:R-:W-:Y:S01]  /*0550*/  @P4 IMAD.MOV.U32 R8, RZ, RZ, R16 ;  /* 0x000000ffff084224 */ /* 0x000fe200078e0010 */
[----:B------:R-:W-:Y:S01]  /*0560*/  @P5 MOV R8, R0 ;  /* 0x0000000000085202 */ /* 0x000fe20000000f00 */
[----:B------:R-:W-:Y:S01]  /*0570*/  IMAD.MOV.U32 R13, RZ, RZ, R5 ;  /* 0x000000ffff0d7224 */ /* 0x000fe200078e0005 */
[----:B------:R-:W-:Y:S06]  /*0580*/  @!P6 BRA `(.L_x_4) ;  /* 0x00000000002ce947 */ /* 0x000fec0003800000 */
[----:B------:R-:W-:Y:S01]  /*0590*/  @P0 IMAD.MOV.U32 R5, RZ, RZ, R11 ;  /* 0x000000ffff050224 */ /* 0x000fe200078e000b */
[----:B------:R-:W-:Y:S01]  /*05a0*/  ISETP.EQ.AND P0, PT, R9, 0x8, PT ;  /* 0x000000080900780c */ /* 0x000fe20003f02270 */
[----:B------:R-:W-:Y:S01]  /*05b0*/  @P1 IMAD.MOV.U32 R5, RZ, RZ, R18 ;  /* 0x000000ffff051224 */ /* 0x000fe200078e0012 */
[----:B------:R-:W-:Y:S01]  /*05c0*/  LOP3.LUT R4, R4, 0x1f, RZ, 0xc0, !PT ;  /* 0x0000001f04047812 */ /* 0x000fe200078ec0ff */
[----:B------:R-:W-:Y:S02]  /*05d0*/  @P2 IMAD.MOV.U32 R5, RZ, RZ, R19 ;  /* 0x000000ffff052224 */ /* 0x000fe400078e0013 */
[----:B------:R-:W-:Y:S01]  /*05e0*/  @P3 IMAD.MOV.U32 R5, RZ, RZ, R20 ;  /* 0x000000ffff053224 */ /* 0x000fe200078e0014 */
[----:B------:R-:W-:Y:S01]  /*05f0*/  @P4 MOV R5, R21 ;  /* 0x0000001500054202 */ /* 0x000fe20000000f00 */
[----:B------:R-:W-:Y:S01]  /*0600*/  @P5 IMAD.MOV.U32 R5, RZ, RZ, R16 ;  /* 0x000000ffff055224 */ /* 0x000fe200078e0010 */
[----:B------:R-:W-:-:S05]  /*0610*/  SHF.L.W.U32.HI R13, R8, R4, R13 ;  /* 0x00000004080d7219 */ /* 0x000fca0000010e0d */
[----:B------:R-:W-:-:S05]  /*0620*/  @P0 IMAD.MOV.U32 R5, RZ, RZ, R0 ;  /* 0x000000ffff050224 */ /* 0x000fca00078e0000 */
[----:B------:R-:W-:-:S07]  /*0630*/  SHF.L.W.U32.HI R8, R5, R4, R8 ;  /* 0x0000000405087219 */ /* 0x000fce0000010e08 */
.L_x_4:
[----:B------:R-:W-:Y:S05]  /*0640*/  BSYNC.RECONVERGENT B1 ;  /* 0x0000000000017941 */ /* 0x000fea0003800200 */
.L_x_3:
[C---:B------:R-:W-:Y:S01]  /*0650*/  SHF.L.W.U32.HI R15, R8.reuse, 0x2, R13 ;  /* 0x00000002080f7819 */ /* 0x040fe20000010e0d */
[----:B------:R-:W-:Y:S01]  /*0660*/  IMAD.SHL.U32 R8, R8, 0x4, RZ ;  /* 0x0000000408087824 */ /* 0x000fe200078e00ff */
[----:B------:R-:W-:Y:S01]  /*0670*/  UMOV UR4, 0x54442d19 ;  /* 0x54442d1900047882 */ /* 0x000fe20000000000 */
[----:B------:R-:W-:Y:S01]  /*0680*/  UMOV UR5, 0x3bf921fb ;  /* 0x3bf921fb00057882 */ /* 0x000fe20000000000 */
[----:B------:R-:W-:Y:S02]  /*0690*/  SHF.R.S32.HI R0, RZ, 0x1f, R15 ;  /* 0x0000001fff007819 */ /* 0x000fe4000001140f */
[----:B------:R-:W-:Y:S02]  /*06a0*/  ISETP.GE.AND P0, PT, R10, RZ, PT ;  /* 0x000000ff0a00720c */ /* 0x000fe40003f06270 */
[C---:B------:R-:W-:Y:S02]  /*06b0*/  LOP3.LUT R8, R0.reuse, R8, RZ, 0x3c, !PT ;  /* 0x0000000800087212 */ /* 0x040fe400078e3cff */
[----:B------:R-:W-:-:S02]  /*06c0*/  LOP3.LUT R9, R0, R15, RZ, 0x3c, !PT ;  /* 0x0000000f00097212 */ /* 0x000fc400078e3cff */
[----:B------:R-:W-:Y:S02]  /*06d0*/  SHF.R.U32.HI R0, RZ, 0x1e, R13 ;  /* 0x0000001eff007819 */ /* 0x000fe4000001160d */
[----:B------:R-:W0:Y:S01]  /*06e0*/  I2F.F64.S64 R4, R8 ;  /* 0x0000000800047312 */ /* 0x000e220000301c00 */
[C---:B------:R-:W-:Y:S02]  /*06f0*/  LOP3.LUT R12, R15.reuse, R10, RZ, 0x3c, !PT ;  /* 0x0000000a0f0c7212 */ /* 0x040fe400078e3cff */
[----:B------:R-:W-:Y:S02]  /*0700*/  LEA.HI R0, R15, R0, RZ, 0x1 ;  /* 0x000000000f007211 */ /* 0x000fe400078f08ff */
[----:B------:R-:W-:-:S03]  /*0710*/  ISETP.GE.AND P1, PT, R12, RZ, PT ;  /* 0x000000ff0c00720c */ /* 0x000fc60003f26270 */
[----:B------:R-:W-:-:S04]  /*0720*/  IMAD.MOV R12, RZ, RZ, -R0 ;  /* 0x000000ffff0c7224 */ /* 0x000fc800078e0a00 */
[----:B------:R-:W-:Y:S01]  /*0730*/  @!P0 IMAD.MOV.U32 R0, RZ, RZ, R12 ;  /* 0x000000ffff008224 */ /* 0x000fe200078e000c */
[----:B0-----:R-:W-:-:S10]  /*0740*/  DMUL R4, R4, UR4 ;  /* 0x0000000404047c28 */ /* 0x001fd40008000000 */
[----:B------:R-:W0:Y:S02]  /*0750*/  F2F.F32.F64 R4, R4 ;  /* 0x0000000400047310 */ /* 0x000e240000301000 */
[----:B0-----:R-:W-:-:S07]  /*0760*/  FSEL R8, -R4, R4, !P1 ;  /* 0x0000000404087208 */ /* 0x001fce0004800100 */
.L_x_1:
[----:B------:R-:W-:Y:S05]  /*0770*/  BSYNC.RECONVERGENT B0 ;  /* 0x0000000000007941 */ /* 0x000fea0003800200 */
.L_x_0:
[----:B------:R-:W-:Y:S01]  /*0780*/  MOV R14, 0x37cbac00 ;  /* 0x37cbac00000e7802 */ /* 0x000fe20000000f00 */
[----:B------:R-:W-:Y:S01]  /*0790*/  FMUL R5, R8, R8 ;  /* 0x0000000808057220 */ /* 0x000fe20000400000 */
[----:B------:R-:W-:Y:S01]  /*07a0*/  LOP3.LUT R9, R0, 0x1, RZ, 0xc0, !PT ;  /* 0x0000000100097812 */ /* 0x000fe200078ec0ff */
[----:B------:R-:W-:Y:S01]  /*07b0*/  IMAD.MOV.U32 R15, RZ, RZ, 0x3d2aaabb ;  /* 0x3d2aaabbff0f7424 */ /* 0x000fe200078e00ff */
[----:B------:R-:W-:Y:S01]  /*07c0*/  FSETP.GE.AND P2, PT, |R10|, 105615, PT ;  /* 0x47ce47800a00780b */ /* 0x000fe20003f46200 */
[----:B------:R-:W-:Y:S01]  /*07d0*/  FFMA R4, R5, R14, -0.0013887860113754868507 ;  /* 0xbab607ed05047423 */ /* 0x000fe2000000000e */
[----:B------:R-:W-:Y:S01]  /*07e0*/  ISETP.NE.U32.AND P0, PT, R9, 0x1, PT ;  /* 0x000000010900780c */ /* 0x000fe20003f05070 */
[----:B------:R-:W-:Y:S01]  /*07f0*/  IMAD.MOV.U32 R13, RZ, RZ, 0x3effffff ;  /* 0x3effffffff0d7424 */ /* 0x000fe200078e00ff */
[----:B------:R-:W-:Y:S01]  /*0800*/  LOP3.LUT P1, RZ, R0, 0x2, RZ, 0xc0, !PT ;  /* 0x0000000200ff7812 */ /* 0x000fe2000782c0ff */
[----:B------:R-:W-:Y:S01]  /*0810*/  BSSY.RECONVERGENT B0, `(.L_x_5) ;  /* 0x0000065000007945 */ /* 0x000fe20003800200 */
[----:B------:R-:W-:-:S02]  /*0820*/  FSEL R4, R4, -0.00019574658654164522886, !P0 ;  /* 0xb94d415304047808 */ /* 0x000fc40004000000 */
[----:B------:R-:W-:Y:S02]  /*0830*/  FSEL R12, R15, 0.0083327032625675201416, !P0 ;  /* 0x3c0885e40f0c7808 */ /* 0x000fe40004000000 */
[----:B------:R-:W-:Y:S02]  /*0840*/  FSEL R0, R8, 1, P0 ;  /* 0x3f80000008007808 */ /* 0x000fe40000000000 */
[----:B------:R-:W-:Y:S01]  /*0850*/  FSEL R17, -R13, -0.16666662693023681641, !P0 ;  /* 0xbe2aaaa80d117808 */ /* 0x000fe20004000100 */
[C---:B------:R-:W-:Y:S02]  /*0860*/  FFMA R4, R5.reuse, R4, R12 ;  /* 0x0000000405047223 */ /* 0x040fe4000000000c */
[C---:B------:R-:W-:Y:S02]  /*0870*/  FFMA R9, R5.reuse, R0, RZ ;  /* 0x0000000005097223 */ /* 0x040fe400000000ff */
[----:B------:R-:W-:-:S04]  /*0880*/  FFMA R4, R5, R4, R17 ;  /* 0x0000000405047223 */ /* 0x000fc80000000011 */
[----:B------:R-:W-:-:S04]  /*0890*/  FFMA R12, R9, R4, R0 ;  /* 0x00000004090c7223 */ /* 0x000fc80000000000 */
[----:B------:R-:W-:Y:S01]  /*08a0*/  @P1 FADD R12, RZ, -R12 ;  /* 0x8000000cff0c1221 */ /* 0x000fe20000000000 */
[----:B------:R-:W-:Y:S06]  /*08b0*/  @!P2 BRA `(.L_x_6) ;  /* 0x000000040068a947 */ /* 0x000fec0003800000 */
[----:B------:R-:W-:-:S13]  /*08c0*/  FSETP.NEU.AND P0, PT, |R10|, +INF , PT ;  /* 0x7f8000000a00780b */ /* 0x000fda0003f0d200 */
[----:B------:R-:W-:Y:S01]  /*08d0*/  @!P0 FMUL R2, RZ, R10 ;  /* 0x0000000aff028220 */ /* 0x000fe20000400000 */
[----:B------:R-:W-:Y:S01]  /*08e0*/  @!P0 IMAD.MOV.U32 R3, RZ, RZ, RZ ;  /* 0x000000ffff038224 */ /* 0x000fe200078e00ff */
[----:B------:R-:W-:Y:S06]  /*08f0*/  @!P0 BRA `(.L_x_6) ;  /* 0x0000000400588947 */ /* 0x000fec0003800000 */
[----:B------:R-:W0:Y:S01]  /*0900*/  LDC.64 R2, c[0x4][RZ] ;  /* 0x01000000ff027b82 */ /* 0x000e220000000a00 */
[----:B------:R-:W-:Y:S02]  /*0910*/  IMAD.SHL.U32 R0, R10, 0x100, RZ ;  /* 0x000001000a007824 */ /* 0x000fe400078e00ff */
[----:B------:R-:W-:Y:S02]  /*0920*/  HFMA2 R23, -RZ, RZ, 0, 0 ;  /* 0x00000000ff177431 */ /* 0x000fe400000001ff */
[----:B------:R-:W-:Y:S01]  /*0930*/  IMAD.MOV.U32 R17, RZ, RZ, RZ ;  /* 0x000000ffff117224 */ /* 0x000fe200078e00ff */
[----:B------:R-:W-:Y:S01]  /*0940*/  UMOV UR4, URZ ;  /* 0x000000ff00047c82 */ /* 0x000fe20008000000 */
[----:B------:R-:W-:-:S07]  /*0950*/  LOP3.LUT R25, R0, 0x80000000, RZ, 0xfc, !PT ;  /* 0x8000000000197812 */ /* 0x000fce00078efcff */
.L_x_7:
[----:B0-----:R-:W-:-:S06]  /*0960*/  IMAD.WIDE.U32 R4, R23, 0x4, R2 ;  /* 0x0000000417047825 */ /* 0x001fcc00078e0002 */
[----:B------:R-:W2:Y:S01]  /*0970*/  LDG.E.CONSTANT R4, desc[UR8][R4.64] ;  /* 0x0000000804047981 */ /* 0x000ea2000c1e9900 */
[C---:B------:R-:W-:Y:S02]  /*0980*/  IMAD.SHL.U32 R0, R23.reuse, 0x4, RZ ;  /* 0x0000000417007824 */ /* 0x040fe400078e00ff */
[----:B------:R-:W-:-:S03]  /*0990*/  VIADD R23, R23, 0x1 ;  /* 0x0000000117177836 */ /* 0x000fc60000000000 */
[C---:B------:R-:W-:Y:S02]  /*09a0*/  ISETP.EQ.AND P0, PT, R0.reuse, RZ, PT ;  /* 0x000000ff0000720c */ /* 0x040fe40003f02270 */
[C---:B------:R-:W-:Y:S02]  /*09b0*/  ISETP.EQ.AND P5, PT, R0.reuse, 0x4, PT ;  /* 0x000000040000780c */ /* 0x040fe40003fa2270 */
[C---:B------:R-:W-:Y:S02]  /*09c0*/  ISETP.EQ.AND P4, PT, R0.reuse, 0x8, PT ;  /* 0x000000080000780c */ /* 0x040fe40003f82270 */
[C---:B------:R-:W-:Y:S02]  /*09d0*/  ISETP.EQ.AND P3, PT, R0.reuse, 0xc, PT ;  /* 0x0000000c0000780c */ /* 0x040fe40003f62270 */
[C---:B------:R-:W-:Y:S02]  /*09e0*/  ISETP.EQ.AND P2, PT, R0.reuse, 0x10, PT ;  /* 0x000000100000780c */ /* 0x040fe40003f42270 */
[----:B------:R-:W-:Y:S01]  /*09f0*/  ISETP.EQ.AND P1, PT, R0, 0x14, PT ;  /* 0x000000140000780c */ /* 0x000fe20003f22270 */
[----:B--2---:R-:W-:-:S03]  /*0a00*/  IMAD.WIDE.U32 R8, R4, R25, RZ ;  /* 0x0000001904087225 */ /* 0x004fc600078e00ff */
[----:B------:R-:W-:-:S04]  /*0a10*/  IADD3 R0, P6, PT, R8, R17, RZ ;  /* 0x0000001108007210 */ /* 0x000fc80007fde0ff */
[----:B------:R-:W-:Y:S01]  /*0a20*/  IADD3.X R17, PT, PT, R9, UR4, RZ, P6, !PT ;  /* 0x0000000409117c10 */ /* 0x000fe2000b7fe4ff */
[--C-:B------:R-:W-:Y:S01]  /*0a30*/  @P0 IMAD.MOV.U32 R11, RZ, RZ, R0.reuse ;  /* 0x000000ffff0b0224 */ /* 0x100fe200078e0000 */
[----:B------:R-:W-:Y:S01]  /*0a40*/  ISETP.NE.AND P6, PT, R23, 0x6, PT ;  /* 0x000000061700780c */ /* 0x000fe20003fc5270 */
[--C-:B------:R-:W-:Y:S01]  /*0a50*/  @P5 IMAD.MOV.U32 R18, RZ, RZ, R0.reuse ;  /* 0x000000ffff125224 */ /* 0x100fe200078e0000 */
[----:B------:R-:W-:Y:S01]  /*0a60*/  @P3 MOV R20, R0 ;  /* 0x0000000000143202 */ /* 0x000fe20000000f00 */
[--C-:B------:R-:W-:Y:S02]  /*0a70*/  @P4 IMAD.MOV.U32 R19, RZ, RZ, R0.reuse ;  /* 0x000000ffff134224 */ /* 0x100fe400078e0000 */
[--C-:B------:R-:W-:Y:S02]  /*0a80*/  @P2 IMAD.MOV.U32 R21, RZ, RZ, R0.reuse ;  /* 0x000000ffff152224 */ /* 0x100fe400078e0000 */
[----:B------:R-:W-:-:S06]  /*0a90*/  @P1 IMAD.MOV.U32 R16, RZ, RZ, R0 ;  /* 0x000000ffff101224 */ /* 0x000fcc00078e0000 */
[----:B------:R-:W-:Y:S05]  /*0aa0*/  @P6 BRA `(.L_x_7) ;  /* 0xfffffffc00ac6947 */ /* 0x000fea000383ffff */
        /* <DEDUP_REMOVED lines=12> */
[----:B------:R-:W-:-:S03]  /*0b70*/  ISETP.EQ.AND P5, PT, R4, RZ, PT ;  /* 0x000000ff0400720c */ /* 0x000fc60003fa2270 */
[----:B------:R-:W-:Y:S01]  /*0b80*/  @P3 IMAD.MOV.U32 R0, RZ, RZ, R11 ;  /* 0x000000ffff003224 */ /* 0x000fe200078e000b */
[C---:B------:R-:W-:Y:S01]  /*0b90*/  ISETP.EQ.AND P3, PT, R4.reuse, -0x4, PT ;  /* 0xfffffffc0400780c */ /* 0x040fe20003f62270 */
[--C-:B------:R-:W-:Y:S01]  /*0ba0*/  @P4 IMAD.MOV.U32 R0, RZ, RZ, R18.reuse ;  /* 0x000000ffff004224 */ /* 0x100fe200078e0012 */
[----:B------:R-:W-:Y:S01]  /*0bb0*/  @P4 MOV R2, R11 ;  /* 0x0000000b00024202 */ /* 0x000fe20000000f00 */
[----:B------:R-:W-:Y:S01]  /*0bc0*/  @P2 IMAD.MOV.U32 R2, RZ, RZ, R18 ;  /* 0x000000ffff022224 */ /* 0x000fe200078e0012 */
[----:B------:R-:W-:Y:S01]  /*0bd0*/  ISETP.EQ.AND P4, PT, R4, 0x4, PT ;  /* 0x000000040400780c */ /* 0x000fe20003f82270 */
[--C-:B------:R-:W-:Y:S02]  /*0be0*/  @P2 IMAD.MOV.U32 R0, RZ, RZ, R19.reuse ;  /* 0x000000ffff002224 */ /* 0x100fe400078e0013 */
[----:B------:R-:W-:Y:S01]  /*0bf0*/  @P1 IMAD.MOV.U32 R2, RZ, RZ, R19 ;  /* 0x000000ffff021224 */ /* 0x000fe200078e0013 */
[----:B------:R-:W-:Y:S01]  /*0c00*/  @P0 MOV R2, R20 ;  /* 0x0000001400020202 */ /* 0x000fe20000000f00 */
[----:B------:R-:W-:-:S02]  /*0c10*/  @P1 IMAD.MOV.U32 R0, RZ, RZ, R20 ;  /* 0x000000ffff001224 */ /* 0x000fc400078e0014 */
[--C-:B------:R-:W-:Y:S02]  /*0c20*/  @P0 IMAD.MOV.U32 R0, RZ, RZ, R21.reuse ;  /* 0x000000ffff000224 */ /* 0x100fe400078e0015 */
[----:B------:R-:W-:Y:S02]  /*0c30*/  @P3 IMAD.MOV.U32 R2, RZ, RZ, R21 ;  /* 0x000000ffff023224 */ /* 0x000fe400078e0015 */
[--C-:B------:R-:W-:Y:S02]  /*0c40*/  @P3 IMAD.MOV.U32 R0, RZ, RZ, R16.reuse ;  /* 0x000000ffff003224 */ /* 0x100fe400078e0010 */
[----:B------:R-:W-:Y:S01]  /*0c50*/  @P5 IMAD.MOV.U32 R2, RZ, RZ, R16 ;  /* 0x000000ffff025224 */ /* 0x000fe200078e0010 */
[----:B------:R-:W-:Y:S01]  /*0c60*/  @P4 MOV R2, R17 ;  /* 0x0000001100024202 */ /* 0x000fe20000000f00 */
[----:B------:R-:W-:Y:S01]  /*0c70*/  @P5 IMAD.MOV.U32 R0, RZ, RZ, R17 ;  /* 0x000000ffff005224 */ /* 0x000fe200078e0011 */
[----:B------:R-:W-:Y:S06]  /*0c80*/  @!P6 BRA `(.L_x_9) ;  /* 0x000000000028e947 */ /* 0x000fec0003800000 */
[----:B------:R-:W-:Y:S01]  /*0c90*/  @P1 IMAD.MOV.U32 R11, RZ, RZ, R18 ;  /* 0x000000ffff0b1224 */ /* 0x000fe200078e0012 */
[----:B------:R-:W-:Y:S01]  /*0ca0*/  LOP3.LUT R3, R3, 0x1f, RZ, 0xc0, !PT ;  /* 0x0000001f03037812 */ /* 0x000fe200078ec0ff */
[----:B------:R-:W-:Y:S01]  /*0cb0*/  @P0 IMAD.MOV.U32 R11, RZ, RZ, R19 ;  /* 0x000000ffff0b0224 */ /* 0x000fe200078e0013 */
[----:B------:R-:W-:Y:S01]  /*0cc0*/  ISETP.EQ.AND P0, PT, R4, 0x8, PT ;  /* 0x000000080400780c */ /* 0x000fe20003f02270 */
[----:B------:R-:W-:Y:S01]  /*0cd0*/  @P3 IMAD.MOV.U32 R11, RZ, RZ, R20 ;  /* 0x000000ffff0b3224 */ /* 0x000fe200078e0014 */
[----:B------:R-:W-:Y:S01]  /*0ce0*/  SHF.L.W.U32.HI R0, R2, R3, R0 ;  /* 0x0000000302007219 */ /* 0x000fe20000010e00 */
[----:B------:R-:W-:Y:S02]  /*0cf0*/  @P5 IMAD.MOV.U32 R11, RZ, RZ, R21 ;  /* 0x000000ffff0b5224 */ /* 0x000fe400078e0015 */
[----:B------:R-:W-:-:S08]  /*0d00*/  @P4 IMAD.MOV.U32 R11, RZ, RZ, R16 ;  /* 0x000000ffff0b4224 */ /* 0x000fd000078e0010 */
[----:B------:R-:W-:-:S04]  /*0d10*/  @P0 MOV R11, R17 ;  /* 0x00000011000b0202 */ /* 0x000fc80000000f00 */
[----:B------:R-:W-:-:S07]  /*0d20*/  SHF.L.W.U32.HI R2, R11, R3, R2 ;  /* 0x000000030b027219 */ /* 0x000fce0000010e02 */
.L_x_9:
[----:B------:R-:W-:Y:S05]  /*0d30*/  BSYNC.RECONVERGENT B1 ;  /* 0x0000000000017941 */ /* 0x000fea0003800200 */
.L_x_8:
        /* <DEDUP_REMOVED lines=10> */
[----:B------:R-:W-:-:S04]  /*0de0*/  LOP3.LUT R10, R11, R10, RZ, 0x3c, !PT ;  /* 0x0000000a0b0a7212 */ /* 0x000fc800078e3cff */
[----:B------:R-:W-:Y:S01]  /*0df0*/  ISETP.GE.AND P0, PT, R10, RZ, PT ;  /* 0x000000ff0a00720c */ /* 0x000fe20003f06270 */
[----:B0-----:R-:W-:Y:S01]  /*0e00*/  DMUL R4, R2, UR4 ;  /* 0x0000000402047c28 */ /* 0x001fe20008000000 */
[----:B------:R-:W-:-:S05]  /*0e10*/  LEA.HI R3, R11, R0, RZ, 0x1 ;  /* 0x000000000b037211 */ /* 0x000fca00078f08ff */
[----:B------:R-:W-:-:S04]  /*0e20*/  IMAD.MOV R0, RZ, RZ, -R3 ;  /* 0x000000ffff007224 */ /* 0x000fc800078e0a03 */
[----:B------:R-:W0:Y:S01]  /*0e30*/  F2F.F32.F64 R4, R4 ;  /* 0x0000000400047310 */ /* 0x000e220000301000 */
[----:B------:R-:W-:Y:S01]  /*0e40*/  @!P1 IMAD.MOV.U32 R3, RZ, RZ, R0 ;  /* 0x000000ffff039224 */ /* 0x000fe200078e0000 */
[----:B0-----:R-:W-:-:S07]  /*0e50*/  FSEL R2, -R4, R4, !P0 ;  /* 0x0000000404027208 */ /* 0x001fce0004000100 */
.L_x_6:
[----:B------:R-:W-:Y:S05]  /*0e60*/  BSYNC.RECONVERGENT B0 ;  /* 0x0000000000007941 */ /* 0x000fea0003800200 */
.L_x_5:
[----:B------:R-:W-:Y:S01]  /*0e70*/  FMUL R5, R2, R2 ;  /* 0x0000000202057220 */ /* 0x000fe20000400000 */
[C---:B------:R-:W-:Y:S01]  /*0e80*/  LOP3.LUT R0, R3.reuse, 0x1, RZ, 0xc0, !PT ;  /* 0x0000000103007812 */ /* 0x040fe200078ec0ff */
[----:B------:R-:W-:Y:S01]  /*0e90*/  VIADD R3, R3, 0x1 ;  /* 0x0000000103037836 */ /* 0x000fe20000000000 */
[----:B------:R-:W-:Y:S01]  /*0ea0*/  UISETP.GE.AND UP0, UPT, UR12, 0x1, UPT ;  /* 0x000000010c00788c */ /* 0x000fe2000bf06270 */
[----:B------:R-:W-:Y:S01]  /*0eb0*/  FFMA R14, R5, R14, -0.0013887860113754868507 ;  /* 0xbab607ed050e7423 */ /* 0x000fe2000000000e */
[----:B------:R-:W-:Y:S02]  /*0ec0*/  ISETP.NE.U32.AND P0, PT, R0, 0x1, PT ;  /* 0x000000010000780c */ /* 0x000fe40003f05070 */
[----:B------:R-:W-:Y:S02]  /*0ed0*/  LOP3.LUT P1, RZ, R3, 0x2, RZ, 0xc0, !PT ;  /* 0x0000000203ff7812 */ /* 0x000fe4000782c0ff */
[----:B------:R-:W-:Y:S02]  /*0ee0*/  FSEL R4, R15, 0.0083327032625675201416, P0 ;  /* 0x3c0885e40f047808 */ /* 0x000fe40000000000 */
[----:B------:R-:W-:-:S02]  /*0ef0*/  FSEL R14, R14, -0.00019574658654164522886, P0 ;  /* 0xb94d41530e0e7808 */ /* 0x000fc40000000000 */
[----:B------:R-:W-:Y:S02]  /*0f00*/  FSEL R0, R2, 1, !P0 ;  /* 0x3f80000002007808 */ /* 0x000fe40004000000 */
[----:B------:R-:W-:Y:S01]  /*0f10*/  FSEL R13, -R13, -0.16666662693023681641, P0 ;  /* 0xbe2aaaa80d0d7808 */ /* 0x000fe20000000100 */
[C---:B------:R-:W-:Y:S02]  /*0f20*/  FFMA R4, R5.reuse, R14, R4 ;  /* 0x0000000e05047223 */ /* 0x040fe40000000004 */
[C---:B------:R-:W-:Y:S02]  /*0f30*/  FFMA R3, R5.reuse, R0, RZ ;  /* 0x0000000005037223 */ /* 0x040fe400000000ff */
[----:B------:R-:W-:-:S04]  /*0f40*/  FFMA R4, R5, R4, R13 ;  /* 0x0000000405047223 */ /* 0x000fc8000000000d */
[----:B------:R-:W-:-:S04]  /*0f50*/  FFMA R0, R3, R4, R0 ;  /* 0x0000000403007223 */ /* 0x000fc80000000000 */
[----:B------:R-:W-:Y:S01]  /*0f60*/  @P1 FADD R0, RZ, -R0 ;  /* 0x80000000ff001221 */ /* 0x000fe20000000000 */
[----:B------:R-:W-:Y:S06]  /*0f70*/  BRA.U !UP0, `(.L_x_10) ;  /* 0x0000000108f87547 */ /* 0x000fec000b800000 */
[----:B------:R-:W-:Y:S01]  /*0f80*/  UISETP.GE.U32.AND UP0, UPT, UR12, 0x10, UPT ;  /* 0x000000100c00788c */ /* 0x000fe2000bf06070 */
[----:B------:R-:W-:Y:S01]  /*0f90*/  MOV R5, RZ ;  /* 0x000000ff00057202 */ /* 0x000fe20000000f00 */
[----:B------:R-:W-:-:S04]  /*0fa0*/  ULOP3.LUT UR4, UR12, 0xf, URZ, 0xc0, !UPT ;  /* 0x0000000f0c047892 */ /* 0x000fc8000f8ec0ff */
[----:B------:R-:W-:-:S03]  /*0fb0*/  UISETP.NE.AND UP1, UPT, UR4, URZ, UPT ;  /* 0x000000ff0400728c */ /* 0x000fc6000bf25270 */
[----:B------:R-:W-:Y:S08]  /*0fc0*/  BRA.U !UP0, `(.L_x_11) ;  /* 0x00000001085c7547 */ /* 0x000ff0000b800000 */
[----:B------:R-:W-:Y:S01]  /*0fd0*/  ULOP3.LUT UR5, UR12, 0x7ffffff0, URZ, 0xc0, !UPT ;  /* 0x7ffffff00c057892 */ /* 0x000fe2000f8ec0ff */
[----:B------:R-:W-:-:S05]  /*0fe0*/  IMAD.MOV.U32 R4, RZ, RZ, RZ ;  /* 0x000000ffff047224 */ /* 0x000fca00078e00ff */
[----:B------:R-:W-:-:S07]  /*0ff0*/  IMAD.U32 R5, RZ, RZ, UR5 ;  /* 0x00000005ff057e24 */ /* 0x000fce000f8e00ff */
.L_x_12:
[----:B0-----:R-:W-:-:S04]  /*1000*/  IMAD.WIDE.U32 R2, R4, 0x4, R6 ;  /* 0x0000000404027825 */ /* 0x001fc800078e0006 */
[----:B------:R-:W-:Y:S01]  /*1010*/  VIADD R4, R4, 0x10 ;  /* 0x0000001004047836 */ /* 0x000fe20000000000 */
[----:B------:R0:W-:Y:S04]  /*1020*/  STG.E desc[UR8][R2.64], RZ ;  /* 0x000000ff02007986 */ /* 0x0001e8000c101908 */
[----:B------:R0:W-:Y:S01]  /*1030*/  STG.E desc[UR8][R2.64+0x4], RZ ;  /* 0x000004ff02007986 */ /* 0x0001e2000c101908 */
[----:B------:R-:W-:-:S03]  /*1040*/  ISETP.NE.AND P0, PT, R4, R5, PT ;  /* 0x000000050400720c */ /* 0x000fc60003f05270 */
[----:B------:R0:W-:Y:S04]  /*1050*/  STG.E desc[UR8][R2.64+0x8], RZ ;  /* 0x000008ff02007986 */ /* 0x0001e8000c101908 */
        /* <DEDUP_REMOVED lines=12> */
[----:B------:R0:W-:Y:S01]  /*1120*/  STG.E desc[UR8][R2.64+0x3c], RZ ;  /* 0x00003cff02007986 */ /* 0x0001e2000c101908 */
[----:B------:R-:W-:Y:S05]  /*1130*/  @P0 BRA `(.L_x_12) ;  /* 0xfffffffc00b00947 */ /* 0x000fea000383ffff */
.L_x_11:
[----:B------:R-:W-:Y:S05]  /*1140*/  BRA.U !UP1, `(.L_x_10) ;  /* 0x0000000109847547 */ /* 0x000fea000b800000 */
[----:B------:R-:W1:Y:S01]  /*1150*/  LDC R4, c[0x0][0x3b0] ;  /* 0x0000ec00ff047b82 */ /* 0x000e620000000800 */
[----:B------:R-:W-:Y:S01]  /*1160*/  UISETP.GE.U32.AND UP0, UPT, UR4, 0x8, UPT ;  /* 0x000000080400788c */ /* 0x000fe2000bf06070 */
[----:B-1----:R-:W-:-:S04]  /*1170*/  LOP3.LUT R8, R4, 0x7, RZ, 0xc0, !PT ;  /* 0x0000000704087812 */ /* 0x002fc800078ec0ff */
[----:B------:R-:W-:-:S04]  /*1180*/  ISETP.NE.AND P0, PT, R8, RZ, PT ;  /* 0x000000ff0800720c */ /* 0x000fc80003f05270 */
[----:B------:R-:W-:Y:S09]  /*1190*/  BRA.U !UP0, `(.L_x_13) ;  /* 0x0000000108287547 */ /* 0x000ff2000b800000 */
[----:B0-----:R-:W-:-:S04]  /*11a0*/  IMAD.WIDE.U32 R2, R5, 0x4, R6 ;  /* 0x0000000405027825 */ /* 0x001fc800078e0006 */
[----:B------:R-:W-:Y:S01]  /*11b0*/  VIADD R5, R5, 0x8 ;  /* 0x0000000805057836 */ /* 0x000fe20000000000 */
[----:B------:R1:W-:Y:S04]  /*11c0*/  STG.E desc[UR8][R2.64], RZ ;  /* 0x000000ff02007986 */ /* 0x0003e8000c101908 */
[----:B------:R1:W-:Y:S04]  /*11d0*/  STG.E desc[UR8][R2.64+0x4], RZ ;  /* 0x000004ff02007986 */ /* 0x0003e8000c101908 */
[----:B------:R1:W-:Y:S04]  /*11e0*/  STG.E desc[UR8][R2.64+0x8], RZ ;  /* 0x000008ff02007986 */ /* 0x0003e8000c101908 */
[----:B------:R1:W-:Y:S04]  /*11f0*/  STG.E desc[UR8][R2.64+0xc], RZ ;  /* 0x00000cff02007986 */ /* 0x0003e8000c101908 */
[----:B------:R1:W-:Y:S04]  /*1200*/  STG.E desc[UR8][R2.64+0x10], RZ ;  /* 0x000010ff02007986 */ /* 0x0003e8000c101908 */
[----:B------:R1:W-:Y:S04]  /*1210*/  STG.E desc[UR8][R2.64+0x14], RZ ;  /* 0x000014ff02007986 */ /* 0x0003e8000c101908 */
[----:B------:R1:W-:Y:S04]  /*1220*/  STG.E desc[UR8][R2.64+0x18], RZ ;  /* 0x000018ff02007986 */ /* 0x0003e8000c101908 */
[----:B------:R1:W-:Y:S02]  /*1230*/  STG.E desc[UR8][R2.64+0x1c], RZ ;  /* 0x00001cff02007986 */ /* 0x0003e4000c101908 */
.L_x_13:
[----:B------:R-:W-:Y:S05]  /*1240*/  @!P0 BRA `(.L_x_10) ;  /* 0x0000000000448947 */ /* 0x000fea0003800000 */
[----:B------:R-:W-:Y:S02]  /*1250*/  ISETP.GE.U32.AND P0, PT, R8, 0x4, PT ;  /* 0x000000040800780c */ /* 0x000fe40003f06070 */
[----:B------:R-:W-:-:S04]  /*1260*/  LOP3.LUT R4, R4, 0x3, RZ, 0xc0, !PT ;  /* 0x0000000304047812 */ /* 0x000fc800078ec0ff */
[----:B------:R-:W-:-:S07]  /*1270*/  ISETP.NE.AND P1, PT, R4, RZ, PT ;  /* 0x000000ff0400720c */ /* 0x000fce0003f25270 */
[C---:B01----:R-:W-:Y:S01]  /*1280*/  @P0 IMAD.WIDE.U32 R2, R5.reuse, 0x4, R6 ;  /* 0x0000000405020825 */ /* 0x043fe200078e0006 */
[----:B------:R-:W-:-:S04]  /*1290*/  @P0 IADD3 R5, PT, PT, R5, 0x4, RZ ;  /* 0x0000000405050810 */ /* 0x000fc80007ffe0ff */
[----:B------:R2:W-:Y:S04]  /*12a0*/  @P0 STG.E desc[UR8][R2.64], RZ ;  /* 0x000000ff02000986 */ /* 0x0005e8000c101908 */
[----:B------:R2:W-:Y:S04]  /*12b0*/  @P0 STG.E desc[UR8][R2.64+0x4], RZ ;  /* 0x000004ff02000986 */ /* 0x0005e8000c101908 */
[----:B------:R2:W-:Y:S04]  /*12c0*/  @P0 STG.E desc[UR8][R2.64+0x8], RZ ;  /* 0x000008ff02000986 */ /* 0x0005e8000c101908 */
[----:B------:R2:W-:Y:S01]  /*12d0*/  @P0 STG.E desc[UR8][R2.64+0xc], RZ ;  /* 0x00000cff02000986 */ /* 0x0005e2000c101908 */
[----:B------:R-:W-:Y:S05]  /*12e0*/  @!P1 BRA `(.L_x_10) ;  /* 0x00000000001c9947 */ /* 0x000fea0003800000 */
[----:B------:R-:W-:-:S05]  /*12f0*/  UMOV UR4, URZ ;  /* 0x000000ff00047c82 */ /* 0x000fca0008000000 */
.L_x_14:
[----:B--2---:R-:W-:Y:S01]  /*1300*/  IMAD.WIDE.U32 R2, R5, 0x4, R6 ;  /* 0x0000000405027825 */ /* 0x004fe200078e0006 */
[----:B------:R-:W-:-:S03]  /*1310*/  UIADD3 UR4, UPT, UPT, UR4, 0x1, URZ ;  /* 0x0000000104047890 */ /* 0x000fc6000fffe0ff */
[----:B------:R-:W-:Y:S01]  /*1320*/  VIADD R5, R5, 0x1 ;  /* 0x0000000105057836 */ /* 0x000fe20000000000 */
[----:B------:R3:W-:Y:S02]  /*1330*/  STG.E desc[UR8][R2.64], RZ ;  /* 0x000000ff02007986 */ /* 0x0007e4000c101908 */
[----:B------:R-:W-:-:S13]  /*1340*/  ISETP.NE.AND P0, PT, R4, UR4, PT ;  /* 0x0000000404007c0c */ /* 0x000fda000bf05270 */
[----:B---3--:R-:W-:Y:S05]  /*1350*/  @P0 BRA `(.L_x_14) ;  /* 0xfffffffc00e80947 */ /* 0x008fea000383ffff */
.L_x_10:
[----:B012---:R-:W0:Y:S02]  /*1360*/  LDC R2, c[0x0][0x39c] ;  /* 0x0000e700ff027b82 */ /* 0x007e240000000800 */
[----:B0-----:R-:W-:-:S13]  /*1370*/  ISETP.GE.AND P0, PT, R2, 0x1, PT ;  /* 0x000000010200780c */ /* 0x001fda0003f06270 */
[----:B------:R-:W-:Y:S05]  /*1380*/  @!P0 EXIT ;  /* 0x000000000000894d */ /* 0x000fea0003800000 */
[----:B------:R-:W0:Y:S02]  /*1390*/  LDC R2, c[0x0][0x398] ;  /* 0x0000e600ff027b82 */ /* 0x000e240000000800 */
[----:B0-----:R-:W-:-:S13]  /*13a0*/  ISETP.GE.AND P0, PT, R2, 0x1, PT ;  /* 0x000000010200780c */ /* 0x001fda0003f06270 */
[----:B------:R-:W-:Y:S05]  /*13b0*/  @!P0 EXIT ;  /* 0x000000000000894d */ /* 0x000fea0003800000 */
[----:B------:R0:W1:Y:S01]  /*13c0*/  F2F.F64.F32 R8, R0 ;  /* 0x0000000000087310 */ /* 0x0000620000201800 */
[----:B------:R-:W-:-:S07]  /*13d0*/  UMOV UR4, URZ ;  /* 0x000000ff00047c82 */ /* 0x000fce0008000000 */
[----:B------:R0:W2:Y:S02]  /*13e0*/  F2F.F64.F32 R10, R12 ;  /* 0x0000000c000a7310 */ /* 0x0000a40000201800 */
.L_x_17:
[----:B---3--:R-:W3:Y:S01]  /*13f0*/  LDCU UR5, c[0x0][0x3a0] ;  /* 0x00007400ff0577ac */ /* 0x008ee20008000800 */
[----:B------:R-:W4:Y:S01]  /*1400*/  LDCU UR6, c[0x0][0x3a4] ;  /* 0x00007480ff0677ac */ /* 0x000f220008000800 */
[----:B------:R-:W0:Y:S01]  /*1410*/  LDCU UR7, c[0x0][0x3ac] ;  /* 0x00007580ff0777ac */ /* 0x000e220008000800 */
[----:B---3--:R-:W-:-:S06]  /*1420*/  UIADD3 UR5, UPT, UPT, UR4, -UR5, URZ ;  /* 0x8000000504057290 */ /* 0x008fcc000fffe0ff */
[----:B------:R-:W-:-:S05]  /*1430*/  I2FP.F32.S32 R2, UR5 ;  /* 0x0000000500027c45 */ /* 0x000fca0008201400 */
[----:B------:R-:W3:Y:S01]  /*1440*/  LDCU UR5, c[0x0][0x398] ;  /* 0x00007300ff0577ac */ /* 0x000ee20008000800 */
[----:B------:R-:W0:Y:S02]  /*1450*/  F2F.F64.F32 R2, R2 ;  /* 0x0000000200027310 */ /* 0x000e240000201800 */
[C---:B0-----:R-:W-:Y:S02]  /*1460*/  DADD R12, R2.reuse, -0.25 ;  /* 0xbfd00000020c7429 */ /* 0x041fe40000000000 */
[----:B------:R-:W-:Y:S01]  /*1470*/  DADD R14, R2, 0.25 ;  /* 0x3fd00000020e7429 */ /* 0x000fe20000000000 */
[----:B---3--:R-:W-:-:S05]  /*1480*/  UIADD3 UR5, UPT, UPT, -UR5, URZ, URZ ;  /* 0x000000ff05057290 */ /* 0x008fca000fffe1ff */
[C---:B-1----:R-:W-:Y:S02]  /*1490*/  DMUL R12, R8.reuse, R12 ;  /* 0x0000000c080c7228 */ /* 0x042fe40000000000 */
[----:B----4-:R-:W-:-:S11]  /*14a0*/  DMUL R14, R8, R14 ;  /* 0x0000000e080e7228 */ /* 0x010fd60000000000 */
.L_x_16:
[----:B---3--:R-:W-:Y:S02]  /*14b0*/  IMAD.U32 R2, RZ, RZ, UR10 ;  /* 0x0000000aff027e24 */ /* 0x008fe4000f8e00ff */
[----:B------:R-:W-:-:S05]  /*14c0*/  IMAD.U32 R3, RZ, RZ, UR11 ;  /* 0x0000000bff037e24 */ /* 0x000fca000f8e00ff */
[----:B------:R-:W3:Y:S01]  /*14d0*/  LDG.E R0, desc[UR8][R2.64] ;  /* 0x0000000802007981 */ /* 0x000ee2000c1e1900 */
[----:B------:R-:W-:Y:S02]  /*14e0*/  UIADD3 UR10, UP0, UPT, UR10, 0x4, URZ ;  /* 0x000000040a0a7890 */ /* 0x000fe4000ff1e0ff */
[----:B------:R-:W-:Y:S02]  /*14f0*/  UIADD3 UR5, UPT, UPT, UR5, 0x1, URZ ;  /* 0x0000000105057890 */ /* 0x000fe4000fffe0ff */
[----:B------:R-:W-:Y:S01]  /*1500*/  UIADD3.X UR11, UPT, UPT, URZ, UR11, URZ, UP0, !UPT ;  /* 0x0000000bff0b7290 */ /* 0x000fe200087fe4ff */
[----:B---3--:R-:W-:-:S13]  /*1510*/  FSETP.NEU.AND P0, PT, R0, RZ, PT ;  /* 0x000000ff0000720b */ /* 0x008fda0003f0d000 */
[----:B------:R-:W-:Y:S05]  /*1520*/  @!P0 BRA `(.L_x_15) ;  /* 0x00000004002c8947 */ /* 0x000fea0003800000 */
[----:B------:R-:W-:Y:S01]  /*1530*/  I2FP.F32.S32 R22, UR6 ;  /* 0x0000000600167c45 */ /* 0x000fe20008201400 */
[----:B------:R-:W-:Y:S08]  /*1540*/  I2F.F64 R16, UR7 ;  /* 0x0000000700107d12 */ /* 0x000ff00008201c00 */
[----:B------:R-:W0:Y:S02]  /*1550*/  F2F.F64.F32 R24, R22 ;  /* 0x0000001600187310 */ /* 0x000e240000201800 */
[----:B0-----:R-:W-:-:S08]  /*1560*/  DADD R20, R24, -0.25 ;  /* 0xbfd0000018147429 */ /* 0x001fd00000000000 */
[----:B--2---:R-:W-:-:S08]  /*1570*/  DFMA R2, R10, R20, R12 ;  /* 0x000000140a02722b */ /* 0x004fd0000000000c */
[----:B------:R-:W-:-:S06]  /*1580*/  DADD R26, R2, -R16 ;  /* 0x00000000021a7229 */ /* 0x000fcc0000000810 */
[----:B------:R-:W0:Y:S08]  /*1590*/  F2F.F32.F64 R4, R26 ;  /* 0x0000001a00047310 */ /* 0x000e300000301000 */
[----:B0-----:R-:W0:Y:S02]  /*15a0*/  F2I.TRUNC.NTZ R5, R4 ;  /* 0x0000000400057305 */ /* 0x001e24000020f100 */
[----:B0-----:R-:W-:-:S05]  /*15b0*/  IMAD.WIDE R18, R5, 0x4, R6 ;  /* 0x0000000405127825 */ /* 0x001fca00078e0206 */
[----:B------:R-:W2:Y:S04]  /*15c0*/  LDG.E R2, desc[UR8][R18.64] ;  /* 0x0000000812027981 */ /* 0x000ea8000c1e1900 */
[----:B------:R-:W3:Y:S01]  /*15d0*/  LDG.E R3, desc[UR8][R18.64+0x4] ;  /* 0x0000040812037981 */ /* 0x000ee2000c1e1900 */
[----:B------:R-:W-:Y:S01]  /*15e0*/  DADD R24, R24, 0.25 ;  /* 0x3fd0000018187429 */ /* 0x000fe20000000000 */
[----:B------:R-:W-:Y:S01]  /*15f0*/  I2FP.F32.S32 R5, R5 ;  /* 0x0000000500057245 */ /* 0x000fe20000201400 */
[----:B------:R-:W-:-:S04]  /*1600*/  FMUL R0, R0, 0.25 ;  /* 0x3e80000000007820 */ /* 0x000fc80000400000 */
[----:B------:R-:W-:Y:S02]  /*1610*/  F2F.F64.F32 R28, R0 ;  /* 0x00000000001c7310 */ /* 0x000fe40000201800 */
[CC--:B------:R-:W-:Y:S02]  /*1620*/  DFMA R22, R10.reuse, R24.reuse, R12 ;  /* 0x000000180a16722b */ /* 0x0c0fe4000000000c */
[----:B------:R-:W-:-:S06]  /*1630*/  DFMA R24, R10, R24, R14 ;  /* 0x000000180a18722b */ /* 0x000fcc000000000e */
[C---:B------:R-:W-:Y:S02]  /*1640*/  DADD R22, -R16.reuse, R22 ;  /* 0x0000000010167229 */ /* 0x040fe40000000116 */
[----:B------:R-:W-:-:S08]  /*1650*/  DADD R24, -R16, R24 ;  /* 0x0000000010187229 */ /* 0x000fd00000000118 */
[----:B------:R0:W-:Y:S08]  /*1660*/  F2F.F32.F64 R22, R22 ;  /* 0x0000001600167310 */ /* 0x0001f00000301000 */
[----:B------:R-:W-:Y:S01]  /*1670*/  F2F.F32.F64 R24, R24 ;  /* 0x0000001800187310 */ /* 0x000fe20000301000 */
[----:B0-----:R-:W-:-:S07]  /*1680*/  FADD R23, R4, -R5 ;  /* 0x8000000504177221 */ /* 0x001fce0000000000 */
[----:B------:R-:W0:Y:S02]  /*1690*/  F2F.F64.F32 R4, R23 ;  /* 0x0000001700047310 */ /* 0x000e240000201800 */
[----:B0-----:R-:W-:-:S06]  /*16a0*/  DADD R4, -R4, 1 ;  /* 0x3ff0000004047429 */ /* 0x001fcc0000000100 */
[----:B--2---:R-:W0:Y:S01]  /*16b0*/  F2F.F64.F32 R26, R2 ;  /* 0x00000002001a7310 */ /* 0x004e220000201800 */
[----:B---3--:R-:W-:-:S05]  /*16c0*/  FFMA R25, R0, R23, R3 ;  /* 0x0000001700197223 */ /* 0x008fca0000000003 */
[----:B------:R-:W-:Y:S01]  /*16d0*/  STG.E desc[UR8][R18.64+0x4], R25 ;  /* 0x0000041912007986 */ /* 0x000fe2000c101908 */
[----:B0-----:R-:W-:-:S06]  /*16e0*/  DFMA R4, R28, R4, R26 ;  /* 0x000000041c04722b */ /* 0x001fcc000000001a */
[----:B------:R0:W1:Y:S08]  /*16f0*/  F2F.F32.F64 R27, R4 ;  /* 0x00000004001b7310 */ /* 0x0000700000301000 */
[----:B0-----:R-:W0:Y:S01]  /*1700*/  F2I.TRUNC.NTZ R5, R22 ;  /* 0x0000001600057305 */ /* 0x001e22000020f100 */
[----:B-1----:R0:W-:Y:S02]  /*1710*/  STG.E desc[UR8][R18.64], R27 ;  /* 0x0000001b12007986 */ /* 0x0021e4000c101908 */
[----:B0-----:R-:W-:-:S05]  /*1720*/  IMAD.WIDE R26, R5, 0x4, R6 ;  /* 0x00000004051a7825 */ /* 0x001fca00078e0206 */
[----:B------:R-:W2:Y:S04]  /*1730*/  LDG.E R2, desc[UR8][R26.64] ;  /* 0x000000081a027981 */ /* 0x000ea8000c1e1900 */
[----:B------:R-:W3:Y:S01]  /*1740*/  LDG.E R23, desc[UR8][R26.64+0x4] ;  /* 0x000004081a177981 */ /* 0x000ee2000c1e1900 */
[----:B------:R-:W-:-:S05]  /*1750*/  I2FP.F32.S32 R3, R5 ;  /* 0x0000000500037245 */ /* 0x000fca0000201400 */
[----:B------:R-:W-:Y:S02]  /*1760*/  FADD R25, R22, -R3 ;  /* 0x8000000316197221 */ /* 0x000fe40000000000 */
[----:B------:R-:W0:Y:S08]  /*1770*/  F2I.TRUNC.NTZ R22, R24 ;  /* 0x0000001800167305 */ /* 0x000e30000020f100 */
[----:B------:R-:W1:Y:S02]  /*1780*/  F2F.F64.F32 R4, R25 ;  /* 0x0000001900047310 */ /* 0x000e640000201800 */
[----:B-1----:R-:W-:-:S06]  /*1790*/  DADD R4, -R4, 1 ;  /* 0x3ff0000004047429 */ /* 0x002fcc0000000100 */
[----:B--2---:R-:W1:Y:S01]  /*17a0*/  F2F.F64.F32 R2, R2 ;  /* 0x0000000200027310 */ /* 0x004e620000201800 */
[----:B---3--:R-:W-:-:S05]  /*17b0*/  FFMA R23, R0, R25, R23 ;  /* 0x0000001900177223 */ /* 0x008fca0000000017 */
[----:B------:R-:W-:Y:S01]  /*17c0*/  STG.E desc[UR8][R26.64+0x4], R23 ;  /* 0x000004171a007986 */ /* 0x000fe2000c101908 */
[----:B-1----:R-:W-:Y:S01]  /*17d0*/  DFMA R2, R28, R4, R2 ;  /* 0x000000041c02722b */ /* 0x002fe20000000002 */
[----:B0-----:R-:W-:-:S09]  /*17e0*/  IMAD.WIDE R4, R22, 0x4, R6 ;  /* 0x0000000416047825 */ /* 0x001fd200078e0206 */
[----:B------:R-:W0:Y:S02]  /*17f0*/  F2F.F32.F64 R3, R2 ;  /* 0x0000000200037310 */ /* 0x000e240000301000 */
[----:B0-----:R0:W-:Y:S04]  /*1800*/  STG.E desc[UR8][R26.64], R3 ;  /* 0x000000031a007986 */ /* 0x0011e8000c101908 */
[----:B------:R-:W0:Y:S04]  /*1810*/  LDG.E R18, desc[UR8][R4.64] ;  /* 0x0000000804127981 */ /* 0x000e28000c1e1900 */
[----:B------:R-:W2:Y:S01]  /*1820*/  LDG.E R19, desc[UR8][R4.64+0x4] ;  /* 0x0000040804137981 */ /* 0x000ea2000c1e1900 */
[----:B------:R-:W-:-:S08]  /*1830*/  DFMA R20, R10, R20, R14 ;  /* 0x000000140a14722b */ /* 0x000fd0000000000e */
[----:B------:R-:W-:Y:S01]  /*1840*/  DADD R16, -R16, R20 ;  /* 0x0000000010107229 */ /* 0x000fe20000000114 */
[----:B------:R-:W-:-:S05]  /*1850*/  I2FP.F32.S32 R21, R22 ;  /* 0x0000001600157245 */ /* 0x000fca0000201400 */
[----:B------:R-:W-:-:S04]  /*1860*/  FADD R24, R24, -R21 ;  /* 0x8000001518187221 */ /* 0x000fc80000000000 */
[----:B------:R-:W1:Y:S08]  /*1870*/  F2F.F32.F64 R16, R16 ;  /* 0x0000001000107310 */ /* 0x000e700000301000 */
[----:B------:R-:W3:Y:S08]  /*1880*/  F2F.F64.F32 R20, R24 ;  /* 0x0000001800147310 */ /* 0x000ef00000201800 */
[----:B-1----:R-:W1:Y:S01]  /*1890*/  F2I.TRUNC.NTZ R17, R16 ;  /* 0x0000001000117305 */ /* 0x002e62000020f100 */
[----:B---3--:R-:W-:-:S07]  /*18a0*/  DADD R20, -R20, 1 ;  /* 0x3ff0000014147429 */ /* 0x008fce0000000100 */
[----:B0-----:R-:W0:Y:S01]  /*18b0*/  F2F.F64.F32 R2, R18 ;  /* 0x0000001200027310 */ /* 0x001e220000201800 */
[----:B--2---:R-:W-:-:S05]  /*18c0*/  FFMA R25, R0, R24, R19 ;  /* 0x0000001800197223 */ /* 0x004fca0000000013 */
[----:B------:R3:W-:Y:S01]  /*18d0*/  STG.E desc[UR8][R4.64+0x4], R25 ;  /* 0x0000041904007986 */ /* 0x0007e2000c101908 */
[----:B0-----:R-:W-:Y:S01]  /*18e0*/  DFMA R20, R28, R20, R2 ;  /* 0x000000141c14722b */ /* 0x001fe20000000002 */
[----:B-1----:R-:W-:-:S09]  /*18f0*/  IMAD.WIDE R2, R17, 0x4, R6 ;  /* 0x0000000411027825 */ /* 0x002fd200078e0206 */
[----:B------:R-:W0:Y:S02]  /*1900*/  F2F.F32.F64 R21, R20 ;  /* 0x0000001400157310 */ /* 0x000e240000301000 */
[----:B0-----:R3:W-:Y:S04]  /*1910*/  STG.E desc[UR8][R4.64], R21 ;  /* 0x0000001504007986 */ /* 0x0017e8000c101908 */
[----:B------:R-:W2:Y:S04]  /*1920*/  LDG.E R22, desc[UR8][R2.64] ;  /* 0x0000000802167981 */ /* 0x000ea8000c1e1900 */
[----:B------:R-:W4:Y:S01]  /*1930*/  LDG.E R19, desc[UR8][R2.64+0x4] ;  /* 0x0000040802137981 */ /* 0x000f22000c1e1900 */
[----:B------:R-:W-:-:S05]  /*1940*/  I2FP.F32.S32 R17, R17 ;  /* 0x0000001100117245 */ /* 0x000fca0000201400 */
[----:B------:R-:W-:-:S04]  /*1950*/  FADD R18, R16, -R17 ;  /* 0x8000001110127221 */ /* 0x000fc80000000000 */
[----:B------:R-:W0:Y:S02]  /*1960*/  F2F.F64.F32 R16, R18 ;  /* 0x0000001200107310 */ /* 0x000e240000201800 */
[----:B0-----:R-:W-:-:S06]  /*1970*/  DADD R16, -R16, 1 ;  /* 0x3ff0000010107429 */ /* 0x001fcc0000000100 */
[----:B--2---:R-:W0:Y:S01]  /*1980*/  F2F.F64.F32 R22, R22 ;  /* 0x0000001600167310 */ /* 0x004e220000201800 */
[----:B----4-:R-:W-:-:S05]  /*1990*/  FFMA R19, R0, R18, R19 ;  /* 0x0000001200137223 */ /* 0x010fca0000000013 */
[----:B------:R3:W-:Y:S01]  /*19a0*/  STG.E desc[UR8][R2.64+0x4], R19 ;  /* 0x0000041302007986 */ /* 0x0007e2000c101908 */
[----:B0-----:R-:W-:-:S10]  /*19b0*/  DFMA R16, R28, R16, R22 ;  /* 0x000000101c10722b */ /* 0x001fd40000000016 */
[----:B------:R-:W0:Y:S02]  /*19c0*/  F2F.F32.F64 R17, R16 ;  /* 0x0000001000117310 */ /* 0x000e240000301000 */
[----:B0-----:R3:W-:Y:S02]  /*19d0*/  STG.E desc[UR8][R2.64], R17 ;  /* 0x0000001102007986 */ /* 0x0017e4000c101908 */
.L_x_15:
[----:B------:R-:W-:Y:S02]  /*19e0*/  UISETP.NE.AND UP0, UPT, UR5, URZ, UPT ;  /* 0x000000ff0500728c */ /* 0x000fe4000bf05270 */
[----:B------:R-:W-:-:S07]  /*19f0*/  UIADD3 UR6, UPT, UPT, UR6, -0x1, URZ ;  /* 0xffffffff06067890 */ /* 0x000fce000fffe0ff */
[----:B------:R-:W-:Y:S05]  /*1a00*/  BRA.U UP0, `(.L_x_16) ;  /* 0xfffffff900a87547 */ /* 0x000fea000b83ffff */
[----:B------:R-:W0:Y:S01]  /*1a10*/  LDC R0, c[0x0][0x39c] ;  /* 0x0000e700ff007b82 */ /* 0x000e220000000800 */
[----:B------:R-:W-:-:S06]  /*1a20*/  UIADD3 UR4, UPT, UPT, UR4, 0x1, URZ ;  /* 0x0000000104047890 */ /* 0x000fcc000fffe0ff */
[----:B0-----:R-:W-:-:S13]  /*1a30*/  ISETP.NE.AND P0, PT, R0, UR4, PT ;  /* 0x0000000400007c0c */ /* 0x001fda000bf05270 */
[----:B------:R-:W-:Y:S05]  /*1a40*/  @!P0 EXIT ;  /* 0x000000000000894d */ /* 0x000fea0003800000 */
[----:B------:R-:W-:Y:S05]  /*1a50*/  BRA `(.L_x_17) ;  /* 0xfffffff800647947 */ /* 0x000fea000383ffff */
.L_x_18:
[----:B------:R-:W-:-:S00]  /*1a60*/  BRA `(.L_x_18) ;  /* 0xfffffffc00fc7947 */ /* 0x000fc0000383ffff */
[----:B------:R-:W-:-:S00]  /*1a70*/  NOP ;  /* 0x0000000000007918 */ /* 0x000fc00000000000 */
        /* <DEDUP_REMOVED lines=8> */
.L_x_19:


//--------------------- .nv.global.init           --------------------------
	.section	.nv.global.init,"aw",@progbits
	.align	4
.nv.global.init:
	.type		__cudart_i2opi_f,@object
	.size		__cudart_i2opi_f,(.L_0 - __cudart_i2opi_f)
__cudart_i2opi_f:
        /*0000*/ 	.byte	0x41, 0x90, 0x43, 0x3c, 0x99, 0x95, 0x62, 0xdb, 0xc0, 0xdd, 0x34, 0xf5, 0xd1, 0x57, 0x27, 0xfc
        /*0010*/ 	.byte	0x29, 0x15, 0x44, 0x4e, 0x6e, 0x83, 0xf9, 0xa2
.L_0:


//--------------------- .nv.shared.reserved.0     --------------------------
	.section	.nv.shared.reserved.0,"aw",@nobits
	.weak		__nv_reservedSMEM_offset_0_alias
	.size		__nv_reservedSMEM_offset_0_alias, 0, 64
	.other		__nv_reservedSMEM_offset_0_alias,@"STO_CUDA_RESERVED_SHARED STV_DEFAULT"
__nv_reservedSMEM_offset_0_alias:
	.zero		0
	.zero		64


//--------------------- .nv.constant0._Z15radon_cuda_corePfS_S_iiiiiii --------------------------
	.section	.nv.constant0._Z15radon_cuda_corePfS_S_iiiiiii,"a",@progbits
	.sectionflags	@""
	.align	4
.nv.constant0._Z15radon_cuda_corePfS_S_iiiiiii:
	.zero		948


//--------------------- SYMBOLS --------------------------

	.type		.nv.reservedSmem.offset0,@object
	.size		.nv.reservedSmem.offset0,0x4
